//
// Generated by NVIDIA NVVM Compiler
//
// Compiler Build ID: CL-36424714
// Cuda compilation tools, release 13.0, V13.0.88
// Based on NVVM 20.0.0
//

.version 9.0
.target sm_100
.address_size 64

	// .globl	_Z12jacobiKernelPiS_PdS0_S0_S0_iii

.visible .entry _Z12jacobiKernelPiS_PdS0_S0_S0_iii(
	.param .u64 .ptr .align 1 _Z12jacobiKernelPiS_PdS0_S0_S0_iii_param_0,
	.param .u64 .ptr .align 1 _Z12jacobiKernelPiS_PdS0_S0_S0_iii_param_1,
	.param .u64 .ptr .align 1 _Z12jacobiKernelPiS_PdS0_S0_S0_iii_param_2,
	.param .u64 .ptr .align 1 _Z12jacobiKernelPiS_PdS0_S0_S0_iii_param_3,
	.param .u64 .ptr .align 1 _Z12jacobiKernelPiS_PdS0_S0_S0_iii_param_4,
	.param .u64 .ptr .align 1 _Z12jacobiKernelPiS_PdS0_S0_S0_iii_param_5,
	.param .u32 _Z12jacobiKernelPiS_PdS0_S0_S0_iii_param_6,
	.param .u32 _Z12jacobiKernelPiS_PdS0_S0_S0_iii_param_7,
	.param .u32 _Z12jacobiKernelPiS_PdS0_S0_S0_iii_param_8
)
{
	.reg .pred 	%p<28>;
	.reg .b32 	%r<50>;
	.reg .b64 	%rd<68>;
	.reg .b64 	%fd<161>;

	ld.param.u64 	%rd12, [_Z12jacobiKernelPiS_PdS0_S0_S0_iii_param_0];
	ld.param.u64 	%rd15, [_Z12jacobiKernelPiS_PdS0_S0_S0_iii_param_1];
	ld.param.u64 	%rd16, [_Z12jacobiKernelPiS_PdS0_S0_S0_iii_param_2];
	ld.param.u64 	%rd13, [_Z12jacobiKernelPiS_PdS0_S0_S0_iii_param_3];
	ld.param.u64 	%rd17, [_Z12jacobiKernelPiS_PdS0_S0_S0_iii_param_4];
	ld.param.u64 	%rd14, [_Z12jacobiKernelPiS_PdS0_S0_S0_iii_param_5];
	ld.param.u32 	%r33, [_Z12jacobiKernelPiS_PdS0_S0_S0_iii_param_6];
	ld.param.u32 	%r34, [_Z12jacobiKernelPiS_PdS0_S0_S0_iii_param_7];
	cvta.to.global.u64 	%rd1, %rd17;
	cvta.to.global.u64 	%rd2, %rd16;
	cvta.to.global.u64 	%rd3, %rd15;
	mov.u32 	%r35, %ctaid.x;
	mov.u32 	%r36, %ntid.x;
	mov.u32 	%r37, %tid.x;
	mad.lo.s32 	%r38, %r35, %r36, %r37;
	mov.u32 	%r39, %ctaid.y;
	mov.u32 	%r40, %ntid.y;
	mov.u32 	%r41, %tid.y;
	mad.lo.s32 	%r1, %r39, %r40, %r41;
	mad.lo.s32 	%r2, %r33, %r1, %r38;
	setp.ge.s32 	%p1, %r1, %r34;
	setp.ge.s32 	%p2, %r38, %r33;
	or.pred  	%p3, %p2, %p1;
	@%p3 bra 	$L__BB0_58;
	cvta.to.global.u64 	%rd18, %rd14;
	cvta.to.global.u64 	%rd19, %rd12;
	cvta.to.global.u64 	%rd20, %rd13;
	mul.wide.u32 	%rd21, %r1, 4;
	add.s64 	%rd22, %rd19, %rd21;
	ld.global.u32 	%r47, [%rd22];
	ld.global.u32 	%r4, [%rd22+4];
	mul.wide.s32 	%rd23, %r2, 8;
	add.s64 	%rd24, %rd20, %rd23;
	ld.global.f64 	%fd1, [%rd24];
	add.s64 	%rd4, %rd18, %rd23;
	st.global.f64 	[%rd4], %fd1;
	setp.ge.s32 	%p4, %r47, %r4;
	mov.f64 	%fd117, 0d3FF0000000000000;
	mov.f64 	%fd118, 0d0000000000000000;
	@%p4 bra 	$L__BB0_57;
	sub.s32 	%r5, %r4, %r47;
	and.b32  	%r6, %r5, 7;
	sub.s32 	%r42, %r47, %r4;
	setp.gt.u32 	%p5, %r42, -8;
	mov.f64 	%fd118, 0d0000000000000000;
	mov.f64 	%fd117, 0d3FF0000000000000;
	@%p5 bra 	$L__BB0_29;
	and.b32  	%r43, %r5, -8;
	neg.s32 	%r45, %r43;
	add.s64 	%rd5, %rd2, 32;
	mov.f64 	%fd118, 0d0000000000000000;
	mov.f64 	%fd117, 0d3FF0000000000000;
$L__BB0_4:
	.pragma "nounroll";
	mul.wide.s32 	%rd25, %r47, 4;
	add.s64 	%rd26, %rd3, %rd25;
	add.s64 	%rd6, %rd26, 16;
	mul.wide.s32 	%rd27, %r47, 8;
	add.s64 	%rd7, %rd5, %rd27;
	ld.global.u32 	%r10, [%rd26];
	setp.ne.s32 	%p6, %r10, %r2;
	@%p6 bra 	$L__BB0_6;
	ld.global.f64 	%fd117, [%rd7+-32];
	bra.uni 	$L__BB0_7;
$L__BB0_6:
	ld.global.f64 	%fd83, [%rd7+-32];
	mul.wide.s32 	%rd28, %r10, 8;
	add.s64 	%rd29, %rd1, %rd28;
	ld.global.f64 	%fd84, [%rd29];
	fma.rn.f64 	%fd118, %fd83, %fd84, %fd118;
$L__BB0_7:
	ld.global.u32 	%r11, [%rd6+-12];
	setp.eq.s32 	%p7, %r11, %r2;
	@%p7 bra 	$L__BB0_9;
	ld.global.f64 	%fd85, [%rd7+-24];
	mul.wide.s32 	%rd30, %r11, 8;
	add.s64 	%rd31, %rd1, %rd30;
	ld.global.f64 	%fd86, [%rd31];
	fma.rn.f64 	%fd118, %fd85, %fd86, %fd118;
	bra.uni 	$L__BB0_10;
$L__BB0_9:
	ld.global.f64 	%fd117, [%rd7+-24];
$L__BB0_10:
	ld.global.u32 	%r12, [%rd6+-8];
	setp.eq.s32 	%p8, %r12, %r2;
	@%p8 bra 	$L__BB0_12;
	ld.global.f64 	%fd87, [%rd7+-16];
	mul.wide.s32 	%rd32, %r12, 8;
	add.s64 	%rd33, %rd1, %rd32;
	ld.global.f64 	%fd88, [%rd33];
	fma.rn.f64 	%fd118, %fd87, %fd88, %fd118;
	bra.uni 	$L__BB0_13;
$L__BB0_12:
	ld.global.f64 	%fd117, [%rd7+-16];
$L__BB0_13:
	ld.global.u32 	%r13, [%rd6+-4];
	setp.eq.s32 	%p9, %r13, %r2;
	@%p9 bra 	$L__BB0_15;
	ld.global.f64 	%fd89, [%rd7+-8];
	mul.wide.s32 	%rd34, %r13, 8;
	add.s64 	%rd35, %rd1, %rd34;
	ld.global.f64 	%fd90, [%rd35];
	fma.rn.f64 	%fd118, %fd89, %fd90, %fd118;
	bra.uni 	$L__BB0_16;
$L__BB0_15:
	ld.global.f64 	%fd117, [%rd7+-8];
$L__BB0_16:
	ld.global.u32 	%r14, [%rd6];
	setp.eq.s32 	%p10, %r14, %r2;
	@%p10 bra 	$L__BB0_18;
	ld.global.f64 	%fd91, [%rd7];
	mul.wide.s32 	%rd36, %r14, 8;
	add.s64 	%rd37, %rd1, %rd36;
	ld.global.f64 	%fd92, [%rd37];
	fma.rn.f64 	%fd118, %fd91, %fd92, %fd118;
	bra.uni 	$L__BB0_19;
$L__BB0_18:
	ld.global.f64 	%fd117, [%rd7];
$L__BB0_19:
	ld.global.u32 	%r15, [%rd6+4];
	setp.eq.s32 	%p11, %r15, %r2;
	@%p11 bra 	$L__BB0_21;
	ld.global.f64 	%fd93, [%rd7+8];
	mul.wide.s32 	%rd38, %r15, 8;
	add.s64 	%rd39, %rd1, %rd38;
	ld.global.f64 	%fd94, [%rd39];
	fma.rn.f64 	%fd118, %fd93, %fd94, %fd118;
	bra.uni 	$L__BB0_22;
$L__BB0_21:
	ld.global.f64 	%fd117, [%rd7+8];
$L__BB0_22:
	ld.global.u32 	%r16, [%rd6+8];
	setp.eq.s32 	%p12, %r16, %r2;
	@%p12 bra 	$L__BB0_24;
	ld.global.f64 	%fd95, [%rd7+16];
	mul.wide.s32 	%rd40, %r16, 8;
	add.s64 	%rd41, %rd1, %rd40;
	ld.global.f64 	%fd96, [%rd41];
	fma.rn.f64 	%fd118, %fd95, %fd96, %fd118;
	bra.uni 	$L__BB0_25;
$L__BB0_24:
	ld.global.f64 	%fd117, [%rd7+16];
$L__BB0_25:
	ld.global.u32 	%r17, [%rd6+12];
	setp.eq.s32 	%p13, %r17, %r2;
	@%p13 bra 	$L__BB0_27;
	ld.global.f64 	%fd97, [%rd7+24];
	mul.wide.s32 	%rd42, %r17, 8;
	add.s64 	%rd43, %rd1, %rd42;
	ld.global.f64 	%fd98, [%rd43];
	fma.rn.f64 	%fd118, %fd97, %fd98, %fd118;
	bra.uni 	$L__BB0_28;
$L__BB0_27:
	ld.global.f64 	%fd117, [%rd7+24];
$L__BB0_28:
	add.s32 	%r47, %r47, 8;
	add.s32 	%r45, %r45, 8;
	setp.ne.s32 	%p14, %r45, 0;
	@%p14 bra 	$L__BB0_4;
$L__BB0_29:
	setp.eq.s32 	%p15, %r6, 0;
	@%p15 bra 	$L__BB0_57;
	and.b32  	%r21, %r5, 3;
	setp.lt.u32 	%p16, %r6, 4;
	@%p16 bra 	$L__BB0_44;
	mul.wide.s32 	%rd44, %r47, 4;
	add.s64 	%rd8, %rd3, %rd44;
	ld.global.u32 	%r22, [%rd8];
	setp.eq.s32 	%p17, %r22, %r2;
	mul.wide.s32 	%rd45, %r47, 8;
	add.s64 	%rd9, %rd2, %rd45;
	@%p17 bra 	$L__BB0_33;
	ld.global.f64 	%fd100, [%rd9];
	mul.wide.s32 	%rd46, %r22, 8;
	add.s64 	%rd47, %rd1, %rd46;
	ld.global.f64 	%fd101, [%rd47];
	fma.rn.f64 	%fd118, %fd100, %fd101, %fd118;
	bra.uni 	$L__BB0_34;
$L__BB0_33:
	ld.global.f64 	%fd117, [%rd9];
$L__BB0_34:
	ld.global.u32 	%r23, [%rd8+4];
	setp.eq.s32 	%p18, %r23, %r2;
	@%p18 bra 	$L__BB0_36;
	ld.global.f64 	%fd102, [%rd9+8];
	mul.wide.s32 	%rd48, %r23, 8;
	add.s64 	%rd49, %rd1, %rd48;
	ld.global.f64 	%fd103, [%rd49];
	fma.rn.f64 	%fd118, %fd102, %fd103, %fd118;
	bra.uni 	$L__BB0_37;
$L__BB0_36:
	ld.global.f64 	%fd117, [%rd9+8];
$L__BB0_37:
	ld.global.u32 	%r24, [%rd8+8];
	setp.eq.s32 	%p19, %r24, %r2;
	@%p19 bra 	$L__BB0_39;
	ld.global.f64 	%fd104, [%rd9+16];
	mul.wide.s32 	%rd50, %r24, 8;
	add.s64 	%rd51, %rd1, %rd50;
	ld.global.f64 	%fd105, [%rd51];
	fma.rn.f64 	%fd118, %fd104, %fd105, %fd118;
	bra.uni 	$L__BB0_40;
$L__BB0_39:
	ld.global.f64 	%fd117, [%rd9+16];
$L__BB0_40:
	ld.global.u32 	%r25, [%rd8+12];
	setp.eq.s32 	%p20, %r25, %r2;
	@%p20 bra 	$L__BB0_42;
	ld.global.f64 	%fd106, [%rd9+24];
	mul.wide.s32 	%rd52, %r25, 8;
	add.s64 	%rd53, %rd1, %rd52;
	ld.global.f64 	%fd107, [%rd53];
	fma.rn.f64 	%fd118, %fd106, %fd107, %fd118;
	bra.uni 	$L__BB0_43;
$L__BB0_42:
	ld.global.f64 	%fd117, [%rd9+24];
$L__BB0_43:
	add.s32 	%r47, %r47, 4;
$L__BB0_44:
	setp.eq.s32 	%p21, %r21, 0;
	@%p21 bra 	$L__BB0_57;
	setp.eq.s32 	%p22, %r21, 1;
	@%p22 bra 	$L__BB0_53;
	mul.wide.s32 	%rd54, %r47, 4;
	add.s64 	%rd10, %rd3, %rd54;
	ld.global.u32 	%r28, [%rd10];
	setp.eq.s32 	%p23, %r28, %r2;
	mul.wide.s32 	%rd55, %r47, 8;
	add.s64 	%rd11, %rd2, %rd55;
	@%p23 bra 	$L__BB0_48;
	ld.global.f64 	%fd109, [%rd11];
	mul.wide.s32 	%rd56, %r28, 8;
	add.s64 	%rd57, %rd1, %rd56;
	ld.global.f64 	%fd110, [%rd57];
	fma.rn.f64 	%fd118, %fd109, %fd110, %fd118;
	bra.uni 	$L__BB0_49;
$L__BB0_48:
	ld.global.f64 	%fd117, [%rd11];
$L__BB0_49:
	ld.global.u32 	%r29, [%rd10+4];
	setp.eq.s32 	%p24, %r29, %r2;
	@%p24 bra 	$L__BB0_51;
	ld.global.f64 	%fd111, [%rd11+8];
	mul.wide.s32 	%rd58, %r29, 8;
	add.s64 	%rd59, %rd1, %rd58;
	ld.global.f64 	%fd112, [%rd59];
	fma.rn.f64 	%fd118, %fd111, %fd112, %fd118;
	bra.uni 	$L__BB0_52;
$L__BB0_51:
	ld.global.f64 	%fd117, [%rd11+8];
$L__BB0_52:
	add.s32 	%r47, %r47, 2;
$L__BB0_53:
	and.b32  	%r44, %r5, 1;
	setp.eq.b32 	%p25, %r44, 1;
	not.pred 	%p26, %p25;
	@%p26 bra 	$L__BB0_57;
	mul.wide.s32 	%rd60, %r47, 4;
	add.s64 	%rd61, %rd3, %rd60;
	ld.global.u32 	%r32, [%rd61];
	setp.eq.s32 	%p27, %r32, %r2;
	@%p27 bra 	$L__BB0_56;
	mul.wide.s32 	%rd62, %r47, 8;
	add.s64 	%rd63, %rd2, %rd62;
	ld.global.f64 	%fd113, [%rd63];
	mul.wide.s32 	%rd64, %r32, 8;
	add.s64 	%rd65, %rd1, %rd64;
	ld.global.f64 	%fd114, [%rd65];
	fma.rn.f64 	%fd118, %fd113, %fd114, %fd118;
	bra.uni 	$L__BB0_57;
$L__BB0_56:
	mul.wide.s32 	%rd66, %r47, 8;
	add.s64 	%rd67, %rd2, %rd66;
	ld.global.f64 	%fd117, [%rd67];
$L__BB0_57:
	sub.f64 	%fd115, %fd1, %fd118;
	div.rn.f64 	%fd116, %fd115, %fd117;
	st.global.f64 	[%rd4], %fd116;
$L__BB0_58:
	ret;

}
	// .globl	_Z10diffKernelPdS_S_ii
.visible .entry _Z10diffKernelPdS_S_ii(
	.param .u64 .ptr .align 1 _Z10diffKernelPdS_S_ii_param_0,
	.param .u64 .ptr .align 1 _Z10diffKernelPdS_S_ii_param_1,
	.param .u64 .ptr .align 1 _Z10diffKernelPdS_S_ii_param_2,
	.param .u32 _Z10diffKernelPdS_S_ii_param_3,
	.param .u32 _Z10diffKernelPdS_S_ii_param_4
)
{
	.reg .pred 	%p<2>;
	.reg .b32 	%r<8>;
	.reg .b64 	%rd<11>;
	.reg .b64 	%fd<5>;

	ld.param.u64 	%rd1, [_Z10diffKernelPdS_S_ii_param_0];
	ld.param.u64 	%rd2, [_Z10diffKernelPdS_S_ii_param_1];
	ld.param.u64 	%rd3, [_Z10diffKernelPdS_S_ii_param_2];
	ld.param.u32 	%r2, [_Z10diffKernelPdS_S_ii_param_3];
	ld.param.u32 	%r3, [_Z10diffKernelPdS_S_ii_param_4];
	mov.u32 	%r4, %ctaid.x;
	mov.u32 	%r5, %ntid.x;
	mov.u32 	%r6, %tid.x;
	mad.lo.s32 	%r1, %r4, %r5, %r6;
	mul.lo.s32 	%r7, %r3, %r2;
	setp.ge.u32 	%p1, %r1, %r7;
	@%p1 bra 	$L__BB1_2;
	cvta.to.global.u64 	%rd4, %rd2;
	cvta.to.global.u64 	%rd5, %rd1;
	cvta.to.global.u64 	%rd6, %rd3;
	mul.wide.u32 	%rd7, %r1, 8;
	add.s64 	%rd8, %rd4, %rd7;
	ld.global.f64 	%fd1, [%rd8];
	add.s64 	%rd9, %rd5, %rd7;
	ld.global.f64 	%fd2, [%rd9];
	sub.f64 	%fd3, %fd1, %fd2;
	abs.f64 	%fd4, %fd3;
	add.s64 	%rd10, %rd6, %rd7;
	st.global.f64 	[%rd10], %fd4;
$L__BB1_2:
	ret;

}


// ===== COMPILED SASS (sm_100) =====

	.target	sm_100

	.elftype	@"ET_EXEC"


//--------------------- .note.nv.tkinfo           --------------------------
	.section	.note.nv.tkinfo,"",@"SHT_NOTE"
	.sectionflags	@"SHF_NOTE_NV_TKINFO"
	.tkinfo
        /*0018*/ 	.word	0x00000002
        /*0030*/ 	.string	""
        /*0030*/ 	.string	"ptxas"
        /*0030*/ 	.string	"Cuda compilation tools, release 13.0, V13.0.88"
        /*0030*/ 	.string	"Build cuda_13.0.r13.0/compiler.36424714_0"
        /*0030*/ 	.string	"-arch sm_100 -m 64 "



//--------------------- .note.nv.cuinfo           --------------------------
	.section	.note.nv.cuinfo,"",@"SHT_NOTE"
	.sectionflags	@"SHF_NOTE_NV_CUINFO"
        /*0018*/ 	.short	0x0002
        /*001a*/ 	.short	0x0064
        /*001c*/ 	.short	0x0082
	.zero		2


//--------------------- .nv.info                  --------------------------
	.section	.nv.info,"",@"SHT_CUDA_INFO"
	.align	4


	//----- nvinfo : EIATTR_REGCOUNT
	.align		4
        /*0000*/ 	.byte	0x04, 0x2f
        /*0002*/ 	.short	(.L_1 - .L_0)
	.align		4
.L_0:
        /*0004*/ 	.word	index@(_Z12jacobiKernelPiS_PdS0_S0_S0_iii)
        /*0008*/ 	.word	0x00000020


	//----- nvinfo : EIATTR_FRAME_SIZE
	.align		4
.L_1:
        /*000c*/ 	.byte	0x04, 0x11
        /*000e*/ 	.short	(.L_3 - .L_2)
	.align		4
.L_2:
        /*0010*/ 	.word	index@($__internal_0_$__cuda_sm20_div_rn_f64_full)
        /*0014*/ 	.word	0x00000000


	//----- nvinfo : EIATTR_FRAME_SIZE
	.align		4
.L_3:
        /*0018*/ 	.byte	0x04, 0x11
        /*001a*/ 	.short	(.L_5 - .L_4)
	.align		4
.L_4:
        /*001c*/ 	.word	index@(_Z12jacobiKernelPiS_PdS0_S0_S0_iii)
        /*0020*/ 	.word	0x00000000


	//----- nvinfo : EIATTR_REGCOUNT
	.align		4
.L_5:
        /*0024*/ 	.byte	0x04, 0x2f
        /*0026*/ 	.short	(.L_7 - .L_6)
	.align		4
.L_6:
        /*0028*/ 	.word	index@(_Z10diffKernelPdS_S_ii)
        /*002c*/ 	.word	0x00000010


	//----- nvinfo : EIATTR_FRAME_SIZE
	.align		4
.L_7:
        /*0030*/ 	.byte	0x04, 0x11
        /*0032*/ 	.short	(.L_9 - .L_8)
	.align		4
.L_8:
        /*0034*/ 	.word	index@(_Z10diffKernelPdS_S_ii)
        /*0038*/ 	.word	0x00000000


	//----- nvinfo : EIATTR_MIN_STACK_SIZE
	.align		4
.L_9:
        /*003c*/ 	.byte	0x04, 0x12
        /*003e*/ 	.short	(.L_11 - .L_10)
	.align		4
.L_10:
        /*0040*/ 	.word	index@(_Z10diffKernelPdS_S_ii)
        /*0044*/ 	.word	0x00000000


	//----- nvinfo : EIATTR_MIN_STACK_SIZE
	.align		4
.L_11:
        /*0048*/ 	.byte	0x04, 0x12
        /*004a*/ 	.short	(.L_13 - .L_12)
	.align		4
.L_12:
        /*004c*/ 	.word	index@(_Z12jacobiKernelPiS_PdS0_S0_S0_iii)
        /*0050*/ 	.word	0x00000000
.L_13:


//--------------------- .nv.compat                --------------------------
	.section	.nv.compat,"",@"SHT_CUDA_COMPAT_INFO"
	.align	4
        /*0000*/ 	.byte	0x02, 0x09, 0x00, 0x00, 0x02, 0x02, 0x01, 0x00, 0x02, 0x05, 0x05, 0x00, 0x03, 0x07, 0x01, 0x01
        /*0010*/ 	.byte	0x02, 0x03, 0x00, 0x00, 0x02, 0x06, 0x01, 0x00, 0x04, 0x0b, 0x08, 0x00, 0x01, 0x00, 0x00, 0x00
        /*0020*/ 	.byte	0x00, 0x00, 0x00, 0x00


//--------------------- .nv.info._Z10diffKernelPdS_S_ii --------------------------
	.section	.nv.info._Z10diffKernelPdS_S_ii,"",@"SHT_CUDA_INFO"
	.sectionflags	@""
	.align	4


	//----- nvinfo : EIATTR_CUDA_API_VERSION
	.align		4
        /*0000*/ 	.byte	0x04, 0x37
        /*0002*/ 	.short	(.L_15 - .L_14)
.L_14:
        /*0004*/ 	.word	0x00000082


	//----- nvinfo : EIATTR_KPARAM_INFO
	.align		4
.L_15:
        /*0008*/ 	.byte	0x04, 0x17
        /*000a*/ 	.short	(.L_17 - .L_16)
.L_16:
        /*000c*/ 	.word	0x00000000
        /*0010*/ 	.short	0x0004
        /*0012*/ 	.short	0x001c
        /*0014*/ 	.byte	0x00, 0xf0, 0x11, 0x00


	//----- nvinfo : EIATTR_KPARAM_INFO
	.align		4
.L_17:
        /*0018*/ 	.byte	0x04, 0x17
        /*001a*/ 	.short	(.L_19 - .L_18)
.L_18:
        /*001c*/ 	.word	0x00000000
        /*0020*/ 	.short	0x0003
        /*0022*/ 	.short	0x0018
        /*0024*/ 	.byte	0x00, 0xf0, 0x11, 0x00


	//----- nvinfo : EIATTR_KPARAM_INFO
	.align		4
.L_19:
        /*0028*/ 	.byte	0x04, 0x17
        /*002a*/ 	.short	(.L_21 - .L_20)
.L_20:
        /*002c*/ 	.word	0x00000000
        /*0030*/ 	.short	0x0002
        /*0032*/ 	.short	0x0010
        /*0034*/ 	.byte	0x00, 0xf5, 0x21, 0x00


	//----- nvinfo : EIATTR_KPARAM_INFO
	.align		4
.L_21:
        /*0038*/ 	.byte	0x04, 0x17
        /*003a*/ 	.short	(.L_23 - .L_22)
.L_22:
        /*003c*/ 	.word	0x00000000
        /*0040*/ 	.short	0x0001
        /*0042*/ 	.short	0x0008
        /*0044*/ 	.byte	0x00, 0xf5, 0x21, 0x00


	//----- nvinfo : EIATTR_KPARAM_INFO
	.align		4
.L_23:
        /*0048*/ 	.byte	0x04, 0x17
        /*004a*/ 	.short	(.L_25 - .L_24)
.L_24:
        /*004c*/ 	.word	0x00000000
        /*0050*/ 	.short	0x0000
        /*0052*/ 	.short	0x0000
        /*0054*/ 	.byte	0x00, 0xf5, 0x21, 0x00


	//----- nvinfo : EIATTR_SPARSE_MMA_MASK
	.align		4
.L_25:
        /*0058*/ 	.byte	0x03, 0x50
        /*005a*/ 	.short	0x0000


	//----- nvinfo : EIATTR_MAXREG_COUNT
	.align		4
        /*005c*/ 	.byte	0x03, 0x1b
        /*005e*/ 	.short	0x00ff


	//----- nvinfo : EIATTR_MERCURY_ISA_VERSION
	.align		4
        /*0060*/ 	.byte	0x03, 0x5f
        /*0062*/ 	.short	0x0101


	//----- nvinfo : EIATTR_VRC_CTA_INIT_COUNT
	.align		4
        /*0064*/ 	.byte	0x02, 0x4a
	.zero		1
	.zero		1


	//----- nvinfo : EIATTR_EXIT_INSTR_OFFSETS
	.align		4
        /*0068*/ 	.byte	0x04, 0x1c
        /*006a*/ 	.short	(.L_27 - .L_26)


	//   ....[0]....
.L_26:
        /*006c*/ 	.word	0x00000080


	//   ....[1]....
        /*0070*/ 	.word	0x00000150


	//----- nvinfo : EIATTR_CBANK_PARAM_SIZE
	.align		4
.L_27:
        /*0074*/ 	.byte	0x03, 0x19
        /*0076*/ 	.short	0x0020


	//----- nvinfo : EIATTR_PARAM_CBANK
	.align		4
        /*0078*/ 	.byte	0x04, 0x0a
        /*007a*/ 	.short	(.L_29 - .L_28)
	.align		4
.L_28:
        /*007c*/ 	.word	index@(.nv.constant0._Z10diffKernelPdS_S_ii)
        /*0080*/ 	.short	0x0380
        /*0082*/ 	.short	0x0020


	//----- nvinfo : EIATTR_SW_WAR
	.align		4
.L_29:
        /*0084*/ 	.byte	0x04, 0x36
        /*0086*/ 	.short	(.L_31 - .L_30)
.L_30:
        /*0088*/ 	.word	0x00000008
.L_31:


//--------------------- .nv.info._Z12jacobiKernelPiS_PdS0_S0_S0_iii --------------------------
	.section	.nv.info._Z12jacobiKernelPiS_PdS0_S0_S0_iii,"",@"SHT_CUDA_INFO"
	.sectionflags	@""
	.align	4


	//----- nvinfo : EIATTR_CUDA_API_VERSION
	.align		4
        /*0000*/ 	.byte	0x04, 0x37
        /*0002*/ 	.short	(.L_33 - .L_32)
.L_32:
        /*0004*/ 	.word	0x00000082


	//----- nvinfo : EIATTR_KPARAM_INFO
	.align		4
.L_33:
        /*0008*/ 	.byte	0x04, 0x17
        /*000a*/ 	.short	(.L_35 - .L_34)
.L_34:
        /*000c*/ 	.word	0x00000000
        /*0010*/ 	.short	0x0008
        /*0012*/ 	.short	0x0038
        /*0014*/ 	.byte	0x00, 0xf0, 0x11, 0x00


	//----- nvinfo : EIATTR_KPARAM_INFO
	.align		4
.L_35:
        /*0018*/ 	.byte	0x04, 0x17
        /*001a*/ 	.short	(.L_37 - .L_36)
.L_36:
        /*001c*/ 	.word	0x00000000
        /*0020*/ 	.short	0x0007
        /*0022*/ 	.short	0x0034
        /*0024*/ 	.byte	0x00, 0xf0, 0x11, 0x00


	//----- nvinfo : EIATTR_KPARAM_INFO
	.align		4
.L_37:
        /*0028*/ 	.byte	0x04, 0x17
        /*002a*/ 	.short	(.L_39 - .L_38)
.L_38:
        /*002c*/ 	.word	0x00000000
        /*0030*/ 	.short	0x0006
        /*0032*/ 	.short	0x0030
        /*0034*/ 	.byte	0x00, 0xf0, 0x11, 0x00


	//----- nvinfo : EIATTR_KPARAM_INFO
	.align		4
.L_39:
        /*0038*/ 	.byte	0x04, 0x17
        /*003a*/ 	.short	(.L_41 - .L_40)
.L_40:
        /*003c*/ 	.word	0x00000000
        /*0040*/ 	.short	0x0005
        /*0042*/ 	.short	0x0028
        /*0044*/ 	.byte	0x00, 0xf5, 0x21, 0x00


	//----- nvinfo : EIATTR_KPARAM_INFO
	.align		4
.L_41:
        /*0048*/ 	.byte	0x04, 0x17
        /*004a*/ 	.short	(.L_43 - .L_42)
.L_42:
        /*004c*/ 	.word	0x00000000
        /*0050*/ 	.short	0x0004
        /*0052*/ 	.short	0x0020
        /*0054*/ 	.byte	0x00, 0xf5, 0x21, 0x00


	//----- nvinfo : EIATTR_KPARAM_INFO
	.align		4
.L_43:
        /*0058*/ 	.byte	0x04, 0x17
        /*005a*/ 	.short	(.L_45 - .L_44)
.L_44:
        /*005c*/ 	.word	0x00000000
        /*0060*/ 	.short	0x0003
        /*0062*/ 	.short	0x0018
        /*0064*/ 	.byte	0x00, 0xf5, 0x21, 0x00


	//----- nvinfo : EIATTR_KPARAM_INFO
	.align		4
.L_45:
        /*0068*/ 	.byte	0x04, 0x17
        /*006a*/ 	.short	(.L_47 - .L_46)
.L_46:
        /*006c*/ 	.word	0x00000000
        /*0070*/ 	.short	0x0002
        /*0072*/ 	.short	0x0010
        /*0074*/ 	.byte	0x00, 0xf5, 0x21, 0x00


	//----- nvinfo : EIATTR_KPARAM_INFO
	.align		4
.L_47:
        /*0078*/ 	.byte	0x04, 0x17
        /*007a*/ 	.short	(.L_49 - .L_48)
.L_48:
        /*007c*/ 	.word	0x00000000
        /*0080*/ 	.short	0x0001
        /*0082*/ 	.short	0x0008
        /*0084*/ 	.byte	0x00, 0xf5, 0x21, 0x00


	//----- nvinfo : EIATTR_KPARAM_INFO
	.align		4
.L_49:
        /*0088*/ 	.byte	0x04, 0x17
        /*008a*/ 	.short	(.L_51 - .L_50)
.L_50:
        /*008c*/ 	.word	0x00000000
        /*0090*/ 	.short	0x0000
        /*0092*/ 	.short	0x0000
        /*0094*/ 	.byte	0x00, 0xf5, 0x21, 0x00


	//----- nvinfo : EIATTR_SPARSE_MMA_MASK
	.align		4
.L_51:
        /*0098*/ 	.byte	0x03, 0x50
        /*009a*/ 	.short	0x0000


	//----- nvinfo : EIATTR_MAXREG_COUNT
	.align		4
        /*009c*/ 	.byte	0x03, 0x1b
        /*009e*/ 	.short	0x00ff


	//----- nvinfo : EIATTR_MERCURY_ISA_VERSION
	.align		4
        /*00a0*/ 	.byte	0x03, 0x5f
        /*00a2*/ 	.short	0x0101


	//----- nvinfo : EIATTR_VRC_CTA_INIT_COUNT
	.align		4
        /*00a4*/ 	.byte	0x02, 0x4a
	.zero		1
	.zero		1


	//----- nvinfo : EIATTR_EXIT_INSTR_OFFSETS
	.align		4
        /*00a8*/ 	.byte	0x04, 0x1c
        /*00aa*/ 	.short	(.L_53 - .L_52)


	//   ....[0]....
.L_52:
        /*00ac*/ 	.word	0x000000d0


	//   ....[1]....
        /*00b0*/ 	.word	0x00000f60


	//----- nvinfo : EIATTR_CRS_STACK_SIZE
	.align		4
.L_53:
        /*00b4*/ 	.byte	0x04, 0x1e
        /*00b6*/ 	.short	(.L_55 - .L_54)
.L_54:
        /*00b8*/ 	.word	0x00000000


	//----- nvinfo : EIATTR_CBANK_PARAM_SIZE
	.align		4
.L_55:
        /*00bc*/ 	.byte	0x03, 0x19
        /*00be*/ 	.short	0x003c


	//----- nvinfo : EIATTR_PARAM_CBANK
	.align		4
        /*00c0*/ 	.byte	0x04, 0x0a
        /*00c2*/ 	.short	(.L_57 - .L_56)
	.align		4
.L_56:
        /*00c4*/ 	.word	index@(.nv.constant0._Z12jacobiKernelPiS_PdS0_S0_S0_iii)
        /*00c8*/ 	.short	0x0380
        /*00ca*/ 	.short	0x003c


	//----- nvinfo : EIATTR_SW_WAR
	.align		4
.L_57:
        /*00cc*/ 	.byte	0x04, 0x36
        /*00ce*/ 	.short	(.L_59 - .L_58)
.L_58:
        /*00d0*/ 	.word	0x00000008
.L_59:


//--------------------- .nv.callgraph             --------------------------
	.section	.nv.callgraph,"",@"SHT_CUDA_CALLGRAPH"
	.align	4
	.sectionentsize	8
	.align		4
        /*0000*/ 	.word	0x00000000
	.align		4
        /*0004*/ 	.word	0xffffffff
	.align		4
        /*0008*/ 	.word	0x00000000
	.align		4
        /*000c*/ 	.word	0xfffffffe
	.align		4
        /*0010*/ 	.word	0x00000000
	.align		4
        /*0014*/ 	.word	0xfffffffd
	.align		4
        /*0018*/ 	.word	0x00000000
	.align		4
        /*001c*/ 	.word	0xfffffffc


//--------------------- .text._Z10diffKernelPdS_S_ii --------------------------
	.section	.text._Z10diffKernelPdS_S_ii,"ax",@progbits
	.align	128
        .global         _Z10diffKernelPdS_S_ii
        .type           _Z10diffKernelPdS_S_ii,@function
        .size           _Z10diffKernelPdS_S_ii,(.L_x_19 - _Z10diffKernelPdS_S_ii)
        .other          _Z10diffKernelPdS_S_ii,@"STO_CUDA_ENTRY STV_DEFAULT"
_Z10diffKernelPdS_S_ii:
.text._Z10diffKernelPdS_S_ii:
[----:B------:R-:W-:Y:S01]  /*0000*/  LDC R1, c[0x0][0x37c] ;  /* 0x0000df00ff017b82 */ /* 0x000fe20000000800 */
[----:B------:R-:W0:Y:S07]  /*0010*/  S2R R0, SR_TID.X ;  /* 0x0000000000007919 */ /* 0x000e2e0000002100 */
[----:B------:R-:W0:Y:S01]  /*0020*/  S2UR UR6, SR_CTAID.X ;  /* 0x00000000000679c3 */ /* 0x000e220000002500 */
[----:B------:R-:W1:Y:S07]  /*0030*/  LDCU.64 UR4, c[0x0][0x398] ;  /* 0x00007300ff0477ac */ /* 0x000e6e0008000a00 */
[----:B------:R-:W0:Y:S01]  /*0040*/  LDC R13, c[0x0][0x360] ;  /* 0x0000d800ff0d7b82 */ /* 0x000e220000000800 */
[----:B-1----:R-:W-:Y:S01]  /*0050*/  UIMAD UR4, UR5, UR4, URZ ;  /* 0x00000004050472a4 */ /* 0x002fe2000f8e02ff */
[----:B0-----:R-:W-:-:S05]  /*0060*/  IMAD R13, R13, UR6, R0 ;  /* 0x000000060d0d7c24 */ /* 0x001fca000f8e0200 */
[----:B------:R-:W-:-:S13]  /*0070*/  ISETP.GE.U32.AND P0, PT, R13, UR4, PT ;  /* 0x000000040d007c0c */ /* 0x000fda000bf06070 */
[----:B------:R-:W-:Y:S05]  /*0080*/  @P0 EXIT ;  /* 0x000000000000094d */ /* 0x000fea0003800000 */
[----:B------:R-:W0:Y:S01]  /*0090*/  LDC.64 R2, c[0x0][0x388] ;  /* 0x0000e200ff027b82 */ /* 0x000e220000000a00 */
[----:B------:R-:W1:Y:S07]  /*00a0*/  LDCU.64 UR4, c[0x0][0x358] ;  /* 0x00006b00ff0477ac */ /* 0x000e6e0008000a00 */
[----:B------:R-:W2:Y:S08]  /*00b0*/  LDC.64 R4, c[0x0][0x380] ;  /* 0x0000e000ff047b82 */ /* 0x000eb00000000a00 */
[----:B------:R-:W3:Y:S01]  /*00c0*/  LDC.64 R8, c[0x0][0x390] ;  /* 0x0000e400ff087b82 */ /* 0x000ee20000000a00 */
[----:B0-----:R-:W-:-:S06]  /*00d0*/  IMAD.WIDE.U32 R2, R13, 0x8, R2 ;  /* 0x000000080d027825 */ /* 0x001fcc00078e0002 */
[----:B-1----:R-:W4:Y:S01]  /*00e0*/  LDG.E.64 R2, desc[UR4][R2.64] ;  /* 0x0000000402027981 */ /* 0x002f22000c1e1b00 */
[----:B--2---:R-:W-:-:S06]  /*00f0*/  IMAD.WIDE.U32 R4, R13, 0x8, R4 ;  /* 0x000000080d047825 */ /* 0x004fcc00078e0004 */
[----:B------:R-:W4:Y:S02]  /*0100*/  LDG.E.64 R4, desc[UR4][R4.64] ;  /* 0x0000000404047981 */ /* 0x000f24000c1e1b00 */
[----:B----4-:R-:W-:-:S08]  /*0110*/  DADD R6, R2, -R4 ;  /* 0x0000000002067229 */ /* 0x010fd00000000804 */
[----:B------:R-:W-:Y:S01]  /*0120*/  DADD R10, -RZ, |R6| ;  /* 0x00000000ff0a7229 */ /* 0x000fe20000000506 */
[----:B---3--:R-:W-:-:S06]  /*0130*/  IMAD.WIDE.U32 R6, R13, 0x8, R8 ;  /* 0x000000080d067825 */ /* 0x008fcc00078e0008 */
[----:B------:R-:W-:Y:S01]  /*0140*/  STG.E.64 desc[UR4][R6.64], R10 ;  /* 0x0000000a06007986 */ /* 0x000fe2000c101b04 */
[----:B------:R-:W-:Y:S05]  /*0150*/  EXIT ;  /* 0x000000000000794d */ /* 0x000fea0003800000 */
.L_x_0:
[----:B------:R-:W-:-:S00]  /*0160*/  BRA `(.L_x_0) ;  /* 0xfffffffc00fc7947 */ /* 0x000fc0000383ffff */
[----:B------:R-:W-:-:S00]  /*0170*/  NOP ;  /* 0x0000000000007918 */ /* 0x000fc00000000000 */
        /* <DEDUP_REMOVED lines=8> */
.L_x_19:


//--------------------- .text._Z12jacobiKernelPiS_PdS0_S0_S0_iii --------------------------
	.section	.text._Z12jacobiKernelPiS_PdS0_S0_S0_iii,"ax",@progbits
	.align	128
        .global         _Z12jacobiKernelPiS_PdS0_S0_S0_iii
        .type           _Z12jacobiKernelPiS_PdS0_S0_S0_iii,@function
        .size           _Z12jacobiKernelPiS_PdS0_S0_S0_iii,(.L_x_18 - _Z12jacobiKernelPiS_PdS0_S0_S0_iii)
        .other          _Z12jacobiKernelPiS_PdS0_S0_S0_iii,@"STO_CUDA_ENTRY STV_DEFAULT"
_Z12jacobiKernelPiS_PdS0_S0_S0_iii:
.text._Z12jacobiKernelPiS_PdS0_S0_S0_iii:
[----:B------:R-:W-:Y:S01]  /*0000*/  LDC R1, c[0x0][0x37c] ;  /* 0x0000df00ff017b82 */ /* 0x000fe20000000800 */
[----:B------:R-:W0:Y:S07]  /*0010*/  S2R R2, SR_TID.Y ;  /* 0x0000000000027919 */ /* 0x000e2e0000002200 */
[----:B------:R-:W1:Y:S01]  /*0020*/  LDC R0, c[0x0][0x360] ;  /* 0x0000d800ff007b82 */ /* 0x000e620000000800 */
[----:B------:R-:W2:Y:S01]  /*0030*/  LDCU.64 UR6, c[0x0][0x3b0] ;  /* 0x00007600ff0677ac */ /* 0x000ea20008000a00 */
[----:B------:R-:W1:Y:S06]  /*0040*/  S2R R3, SR_TID.X ;  /* 0x0000000000037919 */ /* 0x000e6c0000002100 */
[----:B------:R-:W0:Y:S08]  /*0050*/  S2UR UR5, SR_CTAID.Y ;  /* 0x00000000000579c3 */ /* 0x000e300000002600 */
[----:B------:R-:W0:Y:S08]  /*0060*/  LDC R5, c[0x0][0x364] ;  /* 0x0000d900ff057b82 */ /* 0x000e300000000800 */
[----:B------:R-:W1:Y:S01]  /*0070*/  S2UR UR4, SR_CTAID.X ;  /* 0x00000000000479c3 */ /* 0x000e620000002500 */
[----:B0-----:R-:W-:-:S05]  /*0080*/  IMAD R5, R5, UR5, R2 ;  /* 0x0000000505057c24 */ /* 0x001fca000f8e0202 */
[----:B--2---:R-:W-:Y:S01]  /*0090*/  ISETP.GE.AND P0, PT, R5, UR7, PT ;  /* 0x0000000705007c0c */ /* 0x004fe2000bf06270 */
[----:B-1----:R-:W-:-:S05]  /*00a0*/  IMAD R0, R0, UR4, R3 ;  /* 0x0000000400007c24 */ /* 0x002fca000f8e0203 */
[----:B------:R-:W-:Y:S01]  /*00b0*/  ISETP.GE.OR P0, PT, R0, UR6, P0 ;  /* 0x0000000600007c0c */ /* 0x000fe20008706670 */
[----:B------:R-:W-:-:S12]  /*00c0*/  IMAD R0, R5, UR6, R0 ;  /* 0x0000000605007c24 */ /* 0x000fd8000f8e0200 */
[----:B------:R-:W-:Y:S05]  /*00d0*/  @P0 EXIT ;  /* 0x000000000000094d */ /* 0x000fea0003800000 */
[----:B------:R-:W0:Y:S01]  /*00e0*/  LDC.64 R6, c[0x0][0x398] ;  /* 0x0000e600ff067b82 */ /* 0x000e220000000a00 */
[----:B------:R-:W1:Y:S07]  /*00f0*/  LDCU.64 UR4, c[0x0][0x358] ;  /* 0x00006b00ff0477ac */ /* 0x000e6e0008000a00 */
[----:B------:R-:W2:Y:S08]  /*0100*/  LDC.64 R2, c[0x0][0x380] ;  /* 0x0000e000ff027b82 */ /* 0x000eb00000000a00 */
[----:B------:R-:W3:Y:S01]  /*0110*/  LDC.64 R8, c[0x0][0x3a8] ;  /* 0x0000ea00ff087b82 */ /* 0x000ee20000000a00 */
[----:B0-----:R-:W-:-:S06]  /*0120*/  IMAD.WIDE R6, R0, 0x8, R6 ;  /* 0x0000000800067825 */ /* 0x001fcc00078e0206 */
[----:B-1----:R-:W4:Y:S01]  /*0130*/  LDG.E.64 R6, desc[UR4][R6.64] ;  /* 0x0000000406067981 */ /* 0x002f22000c1e1b00 */
[----:B--2---:R-:W-:-:S05]  /*0140*/  IMAD.WIDE.U32 R2, R5, 0x4, R2 ;  /* 0x0000000405027825 */ /* 0x004fca00078e0002 */
[----:B------:R-:W2:Y:S04]  /*0150*/  LDG.E R4, desc[UR4][R2.64] ;  /* 0x0000000402047981 */ /* 0x000ea8000c1e1900 */
[----:B------:R-:W2:Y:S01]  /*0160*/  LDG.E R5, desc[UR4][R2.64+0x4] ;  /* 0x0000040402057981 */ /* 0x000ea2000c1e1900 */
[----:B---3--:R-:W-:Y:S01]  /*0170*/  IMAD.WIDE R8, R0, 0x8, R8 ;  /* 0x0000000800087825 */ /* 0x008fe200078e0208 */
[----:B------:R-:W-:Y:S01]  /*0180*/  BSSY.RECONVERGENT B0, `(.L_x_1) ;  /* 0x00000c5000007945 */ /* 0x000fe20003800200 */
[----:B------:R-:W-:Y:S02]  /*0190*/  CS2R R12, SRZ ;  /* 0x00000000000c7805 */ /* 0x000fe4000001ff00 */
[----:B------:R-:W-:Y:S02]  /*01a0*/  IMAD.MOV.U32 R10, RZ, RZ, 0x0 ;  /* 0x00000000ff0a7424 */ /* 0x000fe400078e00ff */
[----:B------:R-:W-:Y:S01]  /*01b0*/  IMAD.MOV.U32 R11, RZ, RZ, 0x3ff00000 ;  /* 0x3ff00000ff0b7424 */ /* 0x000fe200078e00ff */
[----:B----4-:R0:W-:Y:S01]  /*01c0*/  STG.E.64 desc[UR4][R8.64], R6 ;  /* 0x0000000608007986 */ /* 0x0101e2000c101b04 */
[----:B--2---:R-:W-:-:S13]  /*01d0*/  ISETP.GE.AND P0, PT, R4, R5, PT ;  /* 0x000000050400720c */ /* 0x004fda0003f06270 */
[----:B0-----:R-:W-:Y:S05]  /*01e0*/  @P0 BRA `(.L_x_2) ;  /* 0x0000000800f80947 */ /* 0x001fea0003800000 */
[----:B------:R-:W-:Y:S01]  /*01f0*/  IMAD.IADD R2, R5, 0x1, -R4 ;  /* 0x0000000105027824 */ /* 0x000fe200078e0a04 */
[----:B------:R-:W-:Y:S01]  /*0200*/  BSSY.RECONVERGENT B1, `(.L_x_3) ;  /* 0x0000060000017945 */ /* 0x000fe20003800200 */
[----:B------:R-:W-:Y:S02]  /*0210*/  IMAD.IADD R5, R4, 0x1, -R5 ;  /* 0x0000000104057824 */ /* 0x000fe400078e0a05 */
[----:B------:R-:W-:Y:S01]  /*0220*/  HFMA2 R10, -RZ, RZ, 0, 0 ;  /* 0x00000000ff0a7431 */ /* 0x000fe200000001ff */
[----:B------:R-:W-:Y:S02]  /*0230*/  CS2R R12, SRZ ;  /* 0x00000000000c7805 */ /* 0x000fe4000001ff00 */
[----:B------:R-:W-:Y:S01]  /*0240*/  LOP3.LUT R3, R2, 0x7, RZ, 0xc0, !PT ;  /* 0x0000000702037812 */ /* 0x000fe200078ec0ff */
[----:B------:R-:W-:Y:S01]  /*0250*/  IMAD.MOV.U32 R11, RZ, RZ, 0x3ff00000 ;  /* 0x3ff00000ff0b7424 */ /* 0x000fe200078e00ff */
[----:B------:R-:W-:Y:S02]  /*0260*/  ISETP.GT.U32.AND P1, PT, R5, -0x8, PT ;  /* 0xfffffff80500780c */ /* 0x000fe40003f24070 */
[----:B------:R-:W-:-:S11]  /*0270*/  ISETP.NE.AND P0, PT, R3, RZ, PT ;  /* 0x000000ff0300720c */ /* 0x000fd60003f05270 */
[----:B------:R-:W-:Y:S05]  /*0280*/  @P1 BRA `(.L_x_4) ;  /* 0x00000004005c1947 */ /* 0x000fea0003800000 */
[----:B------:R-:W0:Y:S01]  /*0290*/  LDC.64 R16, c[0x0][0x390] ;  /* 0x0000e400ff107b82 */ /* 0x000e220000000a00 */
[----:B------:R-:W-:Y:S02]  /*02a0*/  LOP3.LUT R5, R2, 0xfffffff8, RZ, 0xc0, !PT ;  /* 0xfffffff802057812 */ /* 0x000fe400078ec0ff */
[----:B------:R-:W-:Y:S01]  /*02b0*/  CS2R R12, SRZ ;  /* 0x00000000000c7805 */ /* 0x000fe2000001ff00 */
[----:B------:R-:W-:Y:S02]  /*02c0*/  IMAD.MOV.U32 R10, RZ, RZ, 0x0 ;  /* 0x00000000ff0a7424 */ /* 0x000fe400078e00ff */
[----:B------:R-:W-:Y:S01]  /*02d0*/  IMAD.MOV.U32 R11, RZ, RZ, 0x3ff00000 ;  /* 0x3ff00000ff0b7424 */ /* 0x000fe200078e00ff */
[----:B------:R-:W-:Y:S02]  /*02e0*/  IADD3 R5, PT, PT, -R5, RZ, RZ ;  /* 0x000000ff05057210 */ /* 0x000fe40007ffe1ff */
[----:B0-----:R-:W-:-:S05]  /*02f0*/  IADD3 R16, P1, PT, R16, 0x20, RZ ;  /* 0x0000002010107810 */ /* 0x001fca0007f3e0ff */
[----:B------:R-:W-:-:S08]  /*0300*/  IMAD.X R17, RZ, RZ, R17, P1 ;  /* 0x000000ffff117224 */ /* 0x000fd000008e0611 */
.L_x_5:
[----:B------:R-:W0:Y:S02]  /*0310*/  LDC.64 R28, c[0x0][0x388] ;  /* 0x0000e200ff1c7b82 */ /* 0x000e240000000a00 */
[----:B0-----:R-:W-:-:S05]  /*0320*/  IMAD.WIDE R28, R4, 0x4, R28 ;  /* 0x00000004041c7825 */ /* 0x001fca00078e021c */
[----:B------:R-:W2:Y:S04]  /*0330*/  LDG.E R15, desc[UR4][R28.64] ;  /* 0x000000041c0f7981 */ /* 0x000ea8000c1e1900 */
[----:B------:R-:W3:Y:S01]  /*0340*/  LDG.E R25, desc[UR4][R28.64+0x4] ;  /* 0x000004041c197981 */ /* 0x000ee2000c1e1900 */
[----:B------:R-:W-:-:S03]  /*0350*/  IMAD.WIDE R18, R4, 0x8, R16 ;  /* 0x0000000804127825 */ /* 0x000fc600078e0210 */
[----:B------:R-:W4:Y:S01]  /*0360*/  LDG.E R27, desc[UR4][R28.64+0x8] ;  /* 0x000008041c1b7981 */ /* 0x000f22000c1e1900 */
[----:B--2---:R-:W-:-:S13]  /*0370*/  ISETP.NE.AND P1, PT, R15, R0, PT ;  /* 0x000000000f00720c */ /* 0x004fda0003f25270 */
[----:B------:R-:W0:Y:S02]  /*0380*/  @P1 LDC.64 R22, c[0x0][0x3a0] ;  /* 0x0000e800ff161b82 */ /* 0x000e240000000a00 */
[----:B0-----:R-:W-:Y:S02]  /*0390*/  @P1 IMAD.WIDE R22, R15, 0x8, R22 ;  /* 0x000000080f161825 */ /* 0x001fe400078e0216 */
[----:B------:R-:W2:Y:S04]  /*03a0*/  LDG.E.64 R14, desc[UR4][R18.64+-0x20] ;  /* 0xffffe004120e7981 */ /* 0x000ea8000c1e1b00 */
[----:B------:R-:W2:Y:S01]  /*03b0*/  @P1 LDG.E.64 R22, desc[UR4][R22.64] ;  /* 0x0000000416161981 */ /* 0x000ea2000c1e1b00 */
[----:B---3--:R-:W-:-:S13]  /*03c0*/  ISETP.NE.AND P2, PT, R25, R0, PT ;  /* 0x000000001900720c */ /* 0x008fda0003f45270 */
[----:B------:R-:W0:Y:S02]  /*03d0*/  @P2 LDC.64 R20, c[0x0][0x3a0] ;  /* 0x0000e800ff142b82 */ /* 0x000e240000000a00 */
[----:B0-----:R-:W-:Y:S01]  /*03e0*/  @P2 IMAD.WIDE R20, R25, 0x8, R20 ;  /* 0x0000000819142825 */ /* 0x001fe200078e0214 */
[----:B----4-:R-:W-:Y:S01]  /*03f0*/  ISETP.NE.AND P3, PT, R27, R0, PT ;  /* 0x000000001b00720c */ /* 0x010fe20003f65270 */
[----:B------:R-:W3:Y:S04]  /*0400*/  LDG.E R25, desc[UR4][R28.64+0xc] ;  /* 0x00000c041c197981 */ /* 0x000ee8000c1e1900 */
[----:B------:R-:W4:Y:S01]  /*0410*/  @P2 LDG.E.64 R20, desc[UR4][R20.64] ;  /* 0x0000000414142981 */ /* 0x000f22000c1e1b00 */
[----:B--2---:R-:W-:-:S03]  /*0420*/  @P1 DFMA R12, R14, R22, R12 ;  /* 0x000000160e0c122b */ /* 0x004fc6000000000c */
[----:B------:R-:W4:Y:S01]  /*0430*/  LDG.E.64 R22, desc[UR4][R18.64+-0x18] ;  /* 0xffffe80412167981 */ /* 0x000f22000c1e1b00 */
[----:B------:R-:W-:Y:S02]  /*0440*/  @!P1 IMAD.MOV.U32 R10, RZ, RZ, R14 ;  /* 0x000000ffff0a9224 */ /* 0x000fe400078e000e */
[----:B------:R-:W-:Y:S02]  /*0450*/  @!P1 IMAD.MOV.U32 R11, RZ, RZ, R15 ;  /* 0x000000ffff0b9224 */ /* 0x000fe400078e000f */
[----:B------:R-:W0:Y:S02]  /*0460*/  @P3 LDC.64 R14, c[0x0][0x3a0] ;  /* 0x0000e800ff0e3b82 */ /* 0x000e240000000a00 */
[----:B0-----:R-:W-:Y:S02]  /*0470*/  @P3 IMAD.WIDE R14, R27, 0x8, R14 ;  /* 0x000000081b0e3825 */ /* 0x001fe400078e020e */
[----:B------:R-:W2:Y:S01]  /*0480*/  LDG.E R27, desc[UR4][R28.64+0x10] ;  /* 0x000010041c1b7981 */ /* 0x000ea2000c1e1900 */
[----:B---3--:R-:W-:Y:S01]  /*0490*/  ISETP.NE.AND P1, PT, R25, R0, PT ;  /* 0x000000001900720c */ /* 0x008fe20003f25270 */
[----:B----4-:R-:W-:-:S02]  /*04a0*/  @P2 DFMA R12, R22, R20, R12 ;  /* 0x00000014160c222b */ /* 0x010fc4000000000c */
[----:B------:R-:W3:Y:S04]  /*04b0*/  @P3 LDG.E.64 R20, desc[UR4][R14.64] ;  /* 0x000000040e143981 */ /* 0x000ee8000c1e1b00 */
[----:B------:R-:W3:Y:S01]  /*04c0*/  LDG.E.64 R14, desc[UR4][R18.64+-0x10] ;  /* 0xfffff004120e7981 */ /* 0x000ee2000c1e1b00 */
[----:B------:R-:W-:Y:S02]  /*04d0*/  @!P2 IMAD.MOV.U32 R10, RZ, RZ, R22 ;  /* 0x000000ffff0aa224 */ /* 0x000fe400078e0016 */
[----:B------:R-:W-:-:S03]  /*04e0*/  @!P2 IMAD.MOV.U32 R11, RZ, RZ, R23 ;  /* 0x000000ffff0ba224 */ /* 0x000fc600078e0017 */
[----:B------:R-:W0:Y:S02]  /*04f0*/  @P1 LDC.64 R22, c[0x0][0x3a0] ;  /* 0x0000e800ff161b82 */ /* 0x000e240000000a00 */
[----:B0-----:R-:W-:Y:S02]  /*0500*/  @P1 IMAD.WIDE R22, R25, 0x8, R22 ;  /* 0x0000000819161825 */ /* 0x001fe400078e0216 */
[----:B------:R-:W4:Y:S04]  /*0510*/  LDG.E R25, desc[UR4][R28.64+0x14] ;  /* 0x000014041c197981 */ /* 0x000f28000c1e1900 */
[----:B------:R-:W5:Y:S01]  /*0520*/  @P1 LDG.E.64 R22, desc[UR4][R22.64] ;  /* 0x0000000416161981 */ /* 0x000f62000c1e1b00 */
[----:B---3--:R-:W-:-:S03]  /*0530*/  @P3 DFMA R12, R14, R20, R12 ;  /* 0x000000140e0c322b */ /* 0x008fc6000000000c */
[----:B------:R-:W5:Y:S01]  /*0540*/  LDG.E.64 R20, desc[UR4][R18.64+-0x8] ;  /* 0xfffff80412147981 */ /* 0x000f62000c1e1b00 */
[----:B------:R-:W-:Y:S01]  /*0550*/  @!P3 MOV R10, R14 ;  /* 0x0000000e000ab202 */ /* 0x000fe20000000f00 */
[----:B------:R-:W-:Y:S01]  /*0560*/  @!P3 IMAD.MOV.U32 R11, RZ, RZ, R15 ;  /* 0x000000ffff0bb224 */ /* 0x000fe200078e000f */
[----:B--2---:R-:W-:-:S13]  /*0570*/  ISETP.NE.AND P3, PT, R27, R0, PT ;  /* 0x000000001b00720c */ /* 0x004fda0003f65270 */
[----:B------:R-:W0:Y:S02]  /*0580*/  @P3 LDC.64 R14, c[0x0][0x3a0] ;  /* 0x0000e800ff0e3b82 */ /* 0x000e240000000a00 */
[----:B0-----:R-:W-:Y:S01]  /*0590*/  @P3 IMAD.WIDE R14, R27, 0x8, R14 ;  /* 0x000000081b0e3825 */ /* 0x001fe200078e020e */
[----:B----4-:R-:W-:Y:S01]  /*05a0*/  ISETP.NE.AND P2, PT, R25, R0, PT ;  /* 0x000000001900720c */ /* 0x010fe20003f45270 */
[----:B------:R-:W2:Y:S04]  /*05b0*/  LDG.E R27, desc[UR4][R28.64+0x1c] ;  /* 0x00001c041c1b7981 */ /* 0x000ea8000c1e1900 */
[----:B------:R-:W3:Y:S01]  /*05c0*/  @P3 LDG.E.64 R14, desc[UR4][R14.64] ;  /* 0x000000040e0e3981 */ /* 0x000ee2000c1e1b00 */
[----:B-----5:R-:W-:-:S03]  /*05d0*/  @P1 DFMA R12, R20, R22, R12 ;  /* 0x00000016140c122b */ /* 0x020fc6000000000c */
[----:B------:R-:W3:Y:S01]  /*05e0*/  LDG.E.64 R22, desc[UR4][R18.64] ;  /* 0x0000000412167981 */ /* 0x000ee2000c1e1b00 */
[----:B------:R-:W-:Y:S02]  /*05f0*/  @!P1 IMAD.MOV.U32 R10, RZ, RZ, R20 ;  /* 0x000000ffff0a9224 */ /* 0x000fe400078e0014 */
[----:B------:R-:W-:Y:S02]  /*0600*/  @!P1 IMAD.MOV.U32 R11, RZ, RZ, R21 ;  /* 0x000000ffff0b9224 */ /* 0x000fe400078e0015 */
[----:B------:R-:W0:Y:S02]  /*0610*/  @P2 LDC.64 R20, c[0x0][0x3a0] ;  /* 0x0000e800ff142b82 */ /* 0x000e240000000a00 */
[----:B0-----:R-:W-:Y:S02]  /*0620*/  @P2 IMAD.WIDE R20, R25, 0x8, R20 ;  /* 0x0000000819142825 */ /* 0x001fe400078e0214 */
[----:B------:R-:W4:Y:S04]  /*0630*/  LDG.E R25, desc[UR4][R28.64+0x18] ;  /* 0x000018041c197981 */ /* 0x000f28000c1e1900 */
[----:B------:R-:W5:Y:S04]  /*0640*/  @P2 LDG.E.64 R20, desc[UR4][R20.64] ;  /* 0x0000000414142981 */ /* 0x000f68000c1e1b00 */
[----:B------:R-:W5:Y:S01]  /*0650*/  LDG.E.64 R28, desc[UR4][R18.64+0x10] ;  /* 0x00001004121c7981 */ /* 0x000f62000c1e1b00 */
[----:B---3--:R-:W-:-:S03]  /*0660*/  @P3 DFMA R12, R22, R14, R12 ;  /* 0x0000000e160c322b */ /* 0x008fc6000000000c */
[----:B------:R-:W5:Y:S01]  /*0670*/  LDG.E.64 R14, desc[UR4][R18.64+0x8] ;  /* 0x00000804120e7981 */ /* 0x000f62000c1e1b00 */
[----:B------:R-:W-:Y:S01]  /*0680*/  @!P3 IMAD.MOV.U32 R10, RZ, RZ, R22 ;  /* 0x000000ffff0ab224 */ /* 0x000fe200078e0016 */
[----:B------:R-:W-:Y:S02]  /*0690*/  @!P3 MOV R11, R23 ;  /* 0x00000017000bb202 */ /* 0x000fe40000000f00 */
[-C--:B--2---:R-:W-:Y:S02]  /*06a0*/  ISETP.NE.AND P3, PT, R27, R0.reuse, PT ;  /* 0x000000001b00720c */ /* 0x084fe40003f65270 */
[----:B----4-:R-:W-:-:S13]  /*06b0*/  ISETP.NE.AND P1, PT, R25, R0, PT ;  /* 0x000000001900720c */ /* 0x010fda0003f25270 */
[----:B------:R-:W0:Y:S02]  /*06c0*/  @P1 LDC.64 R22, c[0x0][0x3a0] ;  /* 0x0000e800ff161b82 */ /* 0x000e240000000a00 */
[----:B0-----:R-:W-:-:S06]  /*06d0*/  @P1 IMAD.WIDE R24, R25, 0x8, R22 ;  /* 0x0000000819181825 */ /* 0x001fcc00078e0216 */
[----:B------:R-:W0:Y:S01]  /*06e0*/  @P3 LDC.64 R22, c[0x0][0x3a0] ;  /* 0x0000e800ff163b82 */ /* 0x000e220000000a00 */
[----:B------:R-:W2:Y:S01]  /*06f0*/  @P1 LDG.E.64 R24, desc[UR4][R24.64] ;  /* 0x0000000418181981 */ /* 0x000ea2000c1e1b00 */
[----:B0-----:R-:W-:-:S06]  /*0700*/  @P3 IMAD.WIDE R22, R27, 0x8, R22 ;  /* 0x000000081b163825 */ /* 0x001fcc00078e0216 */
[----:B------:R-:W3:Y:S01]  /*0710*/  @P3 LDG.E.64 R22, desc[UR4][R22.64] ;  /* 0x0000000416163981 */ /* 0x000ee2000c1e1b00 */
[----:B-----5:R-:W-:-:S03]  /*0720*/  @P2 DFMA R12, R14, R20, R12 ;  /* 0x000000140e0c222b */ /* 0x020fc6000000000c */
[----:B------:R-:W3:Y:S01]  /*0730*/  LDG.E.64 R20, desc[UR4][R18.64+0x18] ;  /* 0x0000180412147981 */ /* 0x000ee2000c1e1b00 */
[----:B------:R-:W-:Y:S02]  /*0740*/  VIADD R5, R5, 0x8 ;  /* 0x0000000805057836 */ /* 0x000fe40000000000 */
[----:B------:R-:W-:Y:S02]  /*0750*/  @!P2 IMAD.MOV.U32 R10, RZ, RZ, R14 ;  /* 0x000000ffff0aa224 */ /* 0x000fe400078e000e */
[----:B------:R-:W-:Y:S01]  /*0760*/  @!P2 IMAD.MOV.U32 R11, RZ, RZ, R15 ;  /* 0x000000ffff0ba224 */ /* 0x000fe200078e000f */
[----:B------:R-:W-:Y:S01]  /*0770*/  ISETP.NE.AND P2, PT, R5, RZ, PT ;  /* 0x000000ff0500720c */ /* 0x000fe20003f45270 */
[----:B------:R-:W-:Y:S01]  /*0780*/  @!P1 IMAD.MOV.U32 R10, RZ, RZ, R28 ;  /* 0x000000ffff0a9224 */ /* 0x000fe200078e001c */
[----:B------:R-:W-:Y:S01]  /*0790*/  @!P1 MOV R11, R29 ;  /* 0x0000001d000b9202 */ /* 0x000fe20000000f00 */
[----:B------:R-:W-:Y:S01]  /*07a0*/  VIADD R4, R4, 0x8 ;  /* 0x0000000804047836 */ /* 0x000fe20000000000 */
[----:B--2---:R-:W-:-:S08]  /*07b0*/  @P1 DFMA R12, R28, R24, R12 ;  /* 0x000000181c0c122b */ /* 0x004fd0000000000c */
[----:B---3--:R-:W-:Y:S01]  /*07c0*/  @P3 DFMA R12, R20, R22, R12 ;  /* 0x00000016140c322b */ /* 0x008fe2000000000c */
[----:B------:R-:W-:Y:S02]  /*07d0*/  @!P3 IMAD.MOV.U32 R10, RZ, RZ, R20 ;  /* 0x000000ffff0ab224 */ /* 0x000fe400078e0014 */
[----:B------:R-:W-:Y:S01]  /*07e0*/  @!P3 IMAD.MOV.U32 R11, RZ, RZ, R21 ;  /* 0x000000ffff0bb224 */ /* 0x000fe200078e0015 */
[----:B------:R-:W-:Y:S07]  /*07f0*/  @P2 BRA `(.L_x_5) ;  /* 0xfffffff800c42947 */ /* 0x000fee000383ffff */
.L_x_4:
[----:B------:R-:W-:Y:S05]  /*0800*/  BSYNC.RECONVERGENT B1 ;  /* 0x0000000000017941 */ /* 0x000fea0003800200 */
.L_x_3:
[----:B------:R-:W-:Y:S05]  /*0810*/  @!P0 BRA `(.L_x_2) ;  /* 0x00000004006c8947 */ /* 0x000fea0003800000 */
[----:B------:R-:W-:Y:S01]  /*0820*/  ISETP.GE.U32.AND P1, PT, R3, 0x4, PT ;  /* 0x000000040300780c */ /* 0x000fe20003f26070 */
[----:B------:R-:W-:Y:S01]  /*0830*/  BSSY.RECONVERGENT B1, `(.L_x_6) ;  /* 0x000002d000017945 */ /* 0x000fe20003800200 */
[----:B------:R-:W-:-:S04]  /*0840*/  LOP3.LUT R5, R2, 0x3, RZ, 0xc0, !PT ;  /* 0x0000000302057812 */ /* 0x000fc800078ec0ff */
[----:B------:R-:W-:-:S07]  /*0850*/  ISETP.NE.AND P0, PT, R5, RZ, PT ;  /* 0x000000ff0500720c */ /* 0x000fce0003f05270 */
[----:B------:R-:W-:Y:S06]  /*0860*/  @!P1 BRA `(.L_x_7) ;  /* 0x0000000000a49947 */ /* 0x000fec0003800000 */
[----:B------:R-:W0:Y:S08]  /*0870*/  LDC.64 R24, c[0x0][0x388] ;  /* 0x0000e200ff187b82 */ /* 0x000e300000000a00 */
[----:B------:R-:W1:Y:S01]  /*0880*/  LDC.64 R14, c[0x0][0x390] ;  /* 0x0000e400ff0e7b82 */ /* 0x000e620000000a00 */
[----:B0-----:R-:W-:-:S05]  /*0890*/  IMAD.WIDE R24, R4, 0x4, R24 ;  /* 0x0000000404187825 */ /* 0x001fca00078e0218 */
[----:B------:R-:W2:Y:S04]  /*08a0*/  LDG.E R3, desc[UR4][R24.64] ;  /* 0x0000000418037981 */ /* 0x000ea8000c1e1900 */
[----:B------:R-:W3:Y:S04]  /*08b0*/  LDG.E R21, desc[UR4][R24.64+0x4] ;  /* 0x0000040418157981 */ /* 0x000ee8000c1e1900 */
[----:B------:R-:W4:Y:S01]  /*08c0*/  LDG.E R27, desc[UR4][R24.64+0x8] ;  /* 0x00000804181b7981 */ /* 0x000f22000c1e1900 */
[----:B-1----:R-:W-:-:S05]  /*08d0*/  IMAD.WIDE R14, R4, 0x8, R14 ;  /* 0x00000008040e7825 */ /* 0x002fca00078e020e */
[----:B------:R-:W5:Y:S01]  /*08e0*/  LDG.E.64 R16, desc[UR4][R14.64] ;  /* 0x000000040e107981 */ /* 0x000f62000c1e1b00 */
[-C--:B--2---:R-:W-:Y:S02]  /*08f0*/  ISETP.NE.AND P1, PT, R3, R0.reuse, PT ;  /* 0x000000000300720c */ /* 0x084fe40003f25270 */
[----:B---3--:R-:W-:-:S11]  /*0900*/  ISETP.NE.AND P2, PT, R21, R0, PT ;  /* 0x000000001500720c */ /* 0x008fd60003f45270 */
[----:B------:R-:W0:Y:S08]  /*0910*/  @P1 LDC.64 R18, c[0x0][0x3a0] ;  /* 0x0000e800ff121b82 */ /* 0x000e300000000a00 */
[----:B------:R-:W1:Y:S01]  /*0920*/  @P2 LDC.64 R28, c[0x0][0x3a0] ;  /* 0x0000e800ff1c2b82 */ /* 0x000e620000000a00 */
[----:B0-----:R-:W-:Y:S02]  /*0930*/  @P1 IMAD.WIDE R18, R3, 0x8, R18 ;  /* 0x0000000803121825 */ /* 0x001fe400078e0212 */
[----:B------:R0:W2:Y:S04]  /*0940*/  LDG.E R3, desc[UR4][R24.64+0xc] ;  /* 0x00000c0418037981 */ /* 0x0000a8000c1e1900 */
[----:B------:R-:W5:Y:S01]  /*0950*/  @P1 LDG.E.64 R18, desc[UR4][R18.64] ;  /* 0x0000000412121981 */ /* 0x000f62000c1e1b00 */
[----:B-1----:R-:W-:-:S03]  /*0960*/  @P2 IMAD.WIDE R28, R21, 0x8, R28 ;  /* 0x00000008151c2825 */ /* 0x002fc600078e021c */
[----:B------:R-:W3:Y:S04]  /*0970*/  LDG.E.64 R20, desc[UR4][R14.64+0x8] ;  /* 0x000008040e147981 */ /* 0x000ee8000c1e1b00 */
[----:B------:R-:W3:Y:S01]  /*0980*/  @P2 LDG.E.64 R22, desc[UR4][R28.64] ;  /* 0x000000041c162981 */ /* 0x000ee2000c1e1b00 */
[----:B----4-:R-:W-:-:S13]  /*0990*/  ISETP.NE.AND P3, PT, R27, R0, PT ;  /* 0x000000001b00720c */ /* 0x010fda0003f65270 */
[----:B0-----:R-:W0:Y:S02]  /*09a0*/  @P3 LDC.64 R24, c[0x0][0x3a0] ;  /* 0x0000e800ff183b82 */ /* 0x001e240000000a00 */
[----:B0-----:R-:W-:Y:S02]  /*09b0*/  @P3 IMAD.WIDE R24, R27, 0x8, R24 ;  /* 0x000000081b183825 */ /* 0x001fe400078e0218 */
[----:B------:R-:W4:Y:S04]  /*09c0*/  LDG.E.64 R26, desc[UR4][R14.64+0x18] ;  /* 0x000018040e1a7981 */ /* 0x000f28000c1e1b00 */
[----:B------:R-:W4:Y:S01]  /*09d0*/  @P3 LDG.E.64 R24, desc[UR4][R24.64] ;  /* 0x0000000418183981 */ /* 0x000f22000c1e1b00 */
[----:B--2---:R-:W-:Y:S01]  /*09e0*/  ISETP.NE.AND P4, PT, R3, R0, PT ;  /* 0x000000000300720c */ /* 0x004fe20003f85270 */
[----:B-----5:R-:W-:-:S12]  /*09f0*/  @P1 DFMA R12, R16, R18, R12 ;  /* 0x00000012100c122b */ /* 0x020fd8000000000c */
[----:B------:R-:W0:Y:S01]  /*0a00*/  @P4 LDC.64 R18, c[0x0][0x3a0] ;  /* 0x0000e800ff124b82 */ /* 0x000e220000000a00 */
[----:B---3--:R-:W-:Y:S01]  /*0a10*/  @P2 DFMA R12, R20, R22, R12 ;  /* 0x00000016140c222b */ /* 0x008fe2000000000c */
[----:B------:R-:W4:Y:S01]  /*0a20*/  LDG.E.64 R22, desc[UR4][R14.64+0x10] ;  /* 0x000010040e167981 */ /* 0x000f22000c1e1b00 */
[----:B0-----:R-:W-:-:S06]  /*0a30*/  @P4 IMAD.WIDE R18, R3, 0x8, R18 ;  /* 0x0000000803124825 */ /* 0x001fcc00078e0212 */
[----:B------:R-:W2:Y:S01]  /*0a40*/  @P4 LDG.E.64 R18, desc[UR4][R18.64] ;  /* 0x0000000412124981 */ /* 0x000ea2000c1e1b00 */
[----:B------:R-:W-:Y:S01]  /*0a50*/  @!P1 IMAD.MOV.U32 R10, RZ, RZ, R16 ;  /* 0x000000ffff0a9224 */ /* 0x000fe200078e0010 */
[----:B------:R-:W-:Y:S01]  /*0a60*/  @!P1 MOV R11, R17 ;  /* 0x00000011000b9202 */ /* 0x000fe20000000f00 */
[----:B------:R-:W-:Y:S02]  /*0a70*/  @!P2 IMAD.MOV.U32 R10, RZ, RZ, R20 ;  /* 0x000000ffff0aa224 */ /* 0x000fe400078e0014 */
[----:B------:R-:W-:Y:S01]  /*0a80*/  @!P2 IMAD.MOV.U32 R11, RZ, RZ, R21 ;  /* 0x000000ffff0ba224 */ /* 0x000fe200078e0015 */
[----:B------:R-:W-:Y:S01]  /*0a90*/  IADD3 R4, PT, PT, R4, 0x4, RZ ;  /* 0x0000000404047810 */ /* 0x000fe20007ffe0ff */
[----:B----4-:R-:W-:Y:S01]  /*0aa0*/  @P3 DFMA R12, R22, R24, R12 ;  /* 0x00000018160c322b */ /* 0x010fe2000000000c */
[----:B------:R-:W-:Y:S02]  /*0ab0*/  @!P3 IMAD.MOV.U32 R10, RZ, RZ, R22 ;  /* 0x000000ffff0ab224 */ /* 0x000fe400078e0016 */
[----:B------:R-:W-:-:S02]  /*0ac0*/  @!P3 IMAD.MOV.U32 R11, RZ, RZ, R23 ;  /* 0x000000ffff0bb224 */ /* 0x000fc400078e0017 */
[----:B------:R-:W-:Y:S02]  /*0ad0*/  @!P4 IMAD.MOV.U32 R10, RZ, RZ, R26 ;  /* 0x000000ffff0ac224 */ /* 0x000fe400078e001a */
[----:B------:R-:W-:Y:S01]  /*0ae0*/  @!P4 IMAD.MOV.U32 R11, RZ, RZ, R27 ;  /* 0x000000ffff0bc224 */ /* 0x000fe200078e001b */
[----:B--2---:R-:W-:-:S11]  /*0af0*/  @P4 DFMA R12, R26, R18, R12 ;  /* 0x000000121a0c422b */ /* 0x004fd6000000000c */
.L_x_7:
[----:B------:R-:W-:Y:S05]  /*0b00*/  BSYNC.RECONVERGENT B1 ;  /* 0x0000000000017941 */ /* 0x000fea0003800200 */
.L_x_6:
[----:B------:R-:W-:Y:S05]  /*0b10*/  @!P0 BRA `(.L_x_2) ;  /* 0x0000000000ac8947 */ /* 0x000fea0003800000 */
[----:B------:R-:W-:Y:S01]  /*0b20*/  ISETP.NE.AND P0, PT, R5, 0x1, PT ;  /* 0x000000010500780c */ /* 0x000fe20003f05270 */
[----:B------:R-:W-:Y:S01]  /*0b30*/  BSSY.RECONVERGENT B1, `(.L_x_8) ;  /* 0x000001b000017945 */ /* 0x000fe20003800200 */
[----:B------:R-:W-:-:S04]  /*0b40*/  LOP3.LUT R2, R2, 0x1, RZ, 0xc0, !PT ;  /* 0x0000000102027812 */ /* 0x000fc800078ec0ff */
[----:B------:R-:W-:-:S07]  /*0b50*/  ISETP.NE.U32.AND P2, PT, R2, 0x1, PT ;  /* 0x000000010200780c */ /* 0x000fce0003f45070 */
[----:B------:R-:W-:Y:S06]  /*0b60*/  @!P0 BRA `(.L_x_9) ;  /* 0x00000000005c8947 */ /* 0x000fec0003800000 */
[----:B------:R-:W0:Y:S08]  /*0b70*/  LDC.64 R2, c[0x0][0x388] ;  /* 0x0000e200ff027b82 */ /* 0x000e300000000a00 */
[----:B------:R-:W1:Y:S01]  /*0b80*/  LDC.64 R14, c[0x0][0x390] ;  /* 0x0000e400ff0e7b82 */ /* 0x000e620000000a00 */
[----:B0-----:R-:W-:-:S05]  /*0b90*/  IMAD.WIDE R22, R4, 0x4, R2 ;  /* 0x0000000404167825 */ /* 0x001fca00078e0202 */
[----:B------:R-:W2:Y:S04]  /*0ba0*/  LDG.E R5, desc[UR4][R22.64] ;  /* 0x0000000416057981 */ /* 0x000ea8000c1e1900 */
[----:B------:R-:W3:Y:S01]  /*0bb0*/  LDG.E R21, desc[UR4][R22.64+0x4] ;  /* 0x0000040416157981 */ /* 0x000ee2000c1e1900 */
[----:B-1----:R-:W-:-:S05]  /*0bc0*/  IMAD.WIDE R14, R4, 0x8, R14 ;  /* 0x00000008040e7825 */ /* 0x002fca00078e020e */
[----:B------:R-:W4:Y:S01]  /*0bd0*/  LDG.E.64 R16, desc[UR4][R14.64] ;  /* 0x000000040e107981 */ /* 0x000f22000c1e1b00 */
[-C--:B--2---:R-:W-:Y:S02]  /*0be0*/  ISETP.NE.AND P0, PT, R5, R0.reuse, PT ;  /* 0x000000000500720c */ /* 0x084fe40003f05270 */
[----:B---3--:R-:W-:-:S11]  /*0bf0*/  ISETP.NE.AND P1, PT, R21, R0, PT ;  /* 0x000000001500720c */ /* 0x008fd60003f25270 */
[----:B------:R-:W0:Y:S08]  /*0c00*/  @P0 LDC.64 R18, c[0x0][0x3a0] ;  /* 0x0000e800ff120b82 */ /* 0x000e300000000a00 */
[----:B------:R-:W1:Y:S01]  /*0c10*/  @P1 LDC.64 R2, c[0x0][0x3a0] ;  /* 0x0000e800ff021b82 */ /* 0x000e620000000a00 */
[----:B0-----:R-:W-:-:S06]  /*0c20*/  @P0 IMAD.WIDE R18, R5, 0x8, R18 ;  /* 0x0000000805120825 */ /* 0x001fcc00078e0212 */
[----:B------:R-:W2:Y:S01]  /*0c30*/  @P0 LDG.E.64 R18, desc[UR4][R18.64] ;  /* 0x0000000412120981 */ /* 0x000ea2000c1e1b00 */
[----:B-1----:R-:W-:-:S03]  /*0c40*/  @P1 IMAD.WIDE R20, R21, 0x8, R2 ;  /* 0x0000000815141825 */ /* 0x002fc600078e0202 */
[----:B------:R-:W3:Y:S04]  /*0c50*/  LDG.E.64 R2, desc[UR4][R14.64+0x8] ;  /* 0x000008040e027981 */ /* 0x000ee8000c1e1b00 */
[----:B------:R-:W5:Y:S01]  /*0c60*/  @P1 LDG.E.64 R20, desc[UR4][R20.64] ;  /* 0x0000000414141981 */ /* 0x000f62000c1e1b00 */
[----:B----4-:R-:W-:Y:S01]  /*0c70*/  @!P0 IMAD.MOV.U32 R10, RZ, RZ, R16 ;  /* 0x000000ffff0a8224 */ /* 0x010fe200078e0010 */
[----:B------:R-:W-:Y:S01]  /*0c80*/  IADD3 R4, PT, PT, R4, 0x2, RZ ;  /* 0x0000000204047810 */ /* 0x000fe20007ffe0ff */
[----:B------:R-:W-:Y:S01]  /*0c90*/  @!P0 IMAD.MOV.U32 R11, RZ, RZ, R17 ;  /* 0x000000ffff0b8224 */ /* 0x000fe200078e0011 */
[----:B--2---:R-:W-:Y:S01]  /*0ca0*/  @P0 DFMA R12, R16, R18, R12 ;  /* 0x00000012100c022b */ /* 0x004fe2000000000c */
[----:B---3--:R-:W-:Y:S02]  /*0cb0*/  @!P1 IMAD.MOV.U32 R10, RZ, RZ, R2 ;  /* 0x000000ffff0a9224 */ /* 0x008fe400078e0002 */
[----:B------:R-:W-:-:S05]  /*0cc0*/  @!P1 IMAD.MOV.U32 R11, RZ, RZ, R3 ;  /* 0x000000ffff0b9224 */ /* 0x000fca00078e0003 */
[----:B-----5:R-:W-:-:S11]  /*0cd0*/  @P1 DFMA R12, R2, R20, R12 ;  /* 0x00000014020c122b */ /* 0x020fd6000000000c */
.L_x_9:
[----:B------:R-:W-:Y:S05]  /*0ce0*/  BSYNC.RECONVERGENT B1 ;  /* 0x0000000000017941 */ /* 0x000fea0003800200 */
.L_x_8:
[----:B------:R-:W-:Y:S05]  /*0cf0*/  @P2 BRA `(.L_x_2) ;  /* 0x0000000000342947 */ /* 0x000fea0003800000 */
[----:B------:R-:W0:Y:S08]  /*0d00*/  LDC.64 R2, c[0x0][0x388] ;  /* 0x0000e200ff027b82 */ /* 0x000e300000000a00 */
[----:B------:R-:W1:Y:S01]  /*0d10*/  LDC.64 R14, c[0x0][0x390] ;  /* 0x0000e400ff0e7b82 */ /* 0x000e620000000a00 */
[----:B0-----:R-:W-:-:S06]  /*0d20*/  IMAD.WIDE R2, R4, 0x4, R2 ;  /* 0x0000000404027825 */ /* 0x001fcc00078e0202 */
[----:B------:R-:W2:Y:S01]  /*0d30*/  LDG.E R3, desc[UR4][R2.64] ;  /* 0x0000000402037981 */ /* 0x000ea2000c1e1900 */
[----:B-1----:R-:W-:-:S06]  /*0d40*/  IMAD.WIDE R4, R4, 0x8, R14 ;  /* 0x0000000804047825 */ /* 0x002fcc00078e020e */
[----:B------:R-:W3:Y:S01]  /*0d50*/  LDG.E.64 R4, desc[UR4][R4.64] ;  /* 0x0000000404047981 */ /* 0x000ee2000c1e1b00 */
[----:B--2---:R-:W-:-:S13]  /*0d60*/  ISETP.NE.AND P0, PT, R3, R0, PT ;  /* 0x000000000300720c */ /* 0x004fda0003f05270 */
[----:B------:R-:W0:Y:S02]  /*0d70*/  @P0 LDC.64 R16, c[0x0][0x3a0] ;  /* 0x0000e800ff100b82 */ /* 0x000e240000000a00 */
[----:B0-----:R-:W-:-:S06]  /*0d80*/  @P0 IMAD.WIDE R14, R3, 0x8, R16 ;  /* 0x00000008030e0825 */ /* 0x001fcc00078e0210 */
[----:B------:R-:W2:Y:S01]  /*0d90*/  @P0 LDG.E.64 R14, desc[UR4][R14.64] ;  /* 0x000000040e0e0981 */ /* 0x000ea2000c1e1b00 */
[----:B---3--:R-:W-:Y:S02]  /*0da0*/  @!P0 IMAD.MOV.U32 R10, RZ, RZ, R4 ;  /* 0x000000ffff0a8224 */ /* 0x008fe400078e0004 */
[----:B------:R-:W-:Y:S01]  /*0db0*/  @!P0 IMAD.MOV.U32 R11, RZ, RZ, R5 ;  /* 0x000000ffff0b8224 */ /* 0x000fe200078e0005 */
[----:B--2---:R-:W-:-:S11]  /*0dc0*/  @P0 DFMA R12, R4, R14, R12 ;  /* 0x0000000e040c022b */ /* 0x004fd6000000000c */
.L_x_2:
[----:B------:R-:W-:Y:S05]  /*0dd0*/  BSYNC.RECONVERGENT B0 ;  /* 0x0000000000007941 */ /* 0x000fea0003800200 */
.L_x_1:
[----:B------:R-:W0:Y:S01]  /*0de0*/  MUFU.RCP64H R3, R11 ;  /* 0x0000000b00037308 */ /* 0x000e220000001800 */
[----:B------:R-:W-:Y:S01]  /*0df0*/  MOV R2, 0x1 ;  /* 0x0000000100027802 */ /* 0x000fe20000000f00 */
[----:B------:R-:W-:Y:S01]  /*0e00*/  DADD R6, R6, -R12 ;  /* 0x0000000006067229 */ /* 0x000fe2000000080c */
[----:B------:R-:W-:Y:S09]  /*0e10*/  BSSY.RECONVERGENT B0, `(.L_x_10) ;  /* 0x0000013000007945 */ /* 0x000ff20003800200 */
[----:B------:R-:W-:Y:S01]  /*0e20*/  FSETP.GEU.AND P1, PT, |R7|, 6.5827683646048100446e-37, PT ;  /* 0x036000000700780b */ /* 0x000fe20003f2e200 */
[----:B0-----:R-:W-:-:S08]  /*0e30*/  DFMA R4, R2, -R10, 1 ;  /* 0x3ff000000204742b */ /* 0x001fd0000000080a */
[----:B------:R-:W-:-:S08]  /*0e40*/  DFMA R4, R4, R4, R4 ;  /* 0x000000040404722b */ /* 0x000fd00000000004 */
[----:B------:R-:W-:-:S08]  /*0e50*/  DFMA R4, R2, R4, R2 ;  /* 0x000000040204722b */ /* 0x000fd00000000002 */
[----:B------:R-:W-:-:S08]  /*0e60*/  DFMA R2, R4, -R10, 1 ;  /* 0x3ff000000402742b */ /* 0x000fd0000000080a */
[----:B------:R-:W-:-:S08]  /*0e70*/  DFMA R2, R4, R2, R4 ;  /* 0x000000020402722b */ /* 0x000fd00000000004 */
[----:B------:R-:W-:-:S08]  /*0e80*/  DMUL R4, R6, R2 ;  /* 0x0000000206047228 */ /* 0x000fd00000000000 */
[----:B------:R-:W-:-:S08]  /*0e90*/  DFMA R12, R4, -R10, R6 ;  /* 0x8000000a040c722b */ /* 0x000fd00000000006 */
[----:B------:R-:W-:-:S10]  /*0ea0*/  DFMA R2, R2, R12, R4 ;  /* 0x0000000c0202722b */ /* 0x000fd40000000004 */
[----:B------:R-:W-:-:S05]  /*0eb0*/  FFMA R0, RZ, R11, R3 ;  /* 0x0000000bff007223 */ /* 0x000fca0000000003 */
[----:B------:R-:W-:-:S13]  /*0ec0*/  FSETP.GT.AND P0, PT, |R0|, 1.469367938527859385e-39, PT ;  /* 0x001000000000780b */ /* 0x000fda0003f04200 */
[----:B------:R-:W-:Y:S05]  /*0ed0*/  @P0 BRA P1, `(.L_x_11) ;  /* 0x0000000000180947 */ /* 0x000fea0000800000 */
[----:B------:R-:W-:Y:S01]  /*0ee0*/  IMAD.MOV.U32 R4, RZ, RZ, R10 ;  /* 0x000000ffff047224 */ /* 0x000fe200078e000a */
[----:B------:R-:W-:Y:S01]  /*0ef0*/  MOV R0, 0xf20 ;  /* 0x00000f2000007802 */ /* 0x000fe20000000f00 */
[----:B------:R-:W-:-:S07]  /*0f00*/  IMAD.MOV.U32 R5, RZ, RZ, R11 ;  /* 0x000000ffff057224 */ /* 0x000fce00078e000b */
[----:B------:R-:W-:Y:S05]  /*0f10*/  CALL.REL.NOINC `($__internal_0_$__cuda_sm20_div_rn_f64_full) ;  /* 0x0000000000147944 */ /* 0x000fea0003c00000 */
[----:B------:R-:W-:Y:S02]  /*0f20*/  IMAD.MOV.U32 R2, RZ, RZ, R12 ;  /* 0x000000ffff027224 */ /* 0x000fe400078e000c */
[----:B------:R-:W-:-:S07]  /*0f30*/  IMAD.MOV.U32 R3, RZ, RZ, R13 ;  /* 0x000000ffff037224 */ /* 0x000fce00078e000d */
.L_x_11:
[----:B------:R-:W-:Y:S05]  /*0f40*/  BSYNC.RECONVERGENT B0 ;  /* 0x0000000000007941 */ /* 0x000fea0003800200 */
.L_x_10:
[----:B------:R-:W-:Y:S01]  /*0f50*/  STG.E.64 desc[UR4][R8.64], R2 ;  /* 0x0000000208007986 */ /* 0x000fe2000c101b04 */
[----:B------:R-:W-:Y:S05]  /*0f60*/  EXIT ;  /* 0x000000000000794d */ /* 0x000fea0003800000 */
        .weak           $__internal_0_$__cuda_sm20_div_rn_f64_full
        .type           $__internal_0_$__cuda_sm20_div_rn_f64_full,@function
        .size           $__internal_0_$__cuda_sm20_div_rn_f64_full,(.L_x_18 - $__internal_0_$__cuda_sm20_div_rn_f64_full)
$__internal_0_$__cuda_sm20_div_rn_f64_full:
[C---:B------:R-:W-:Y:S01]  /*0f70*/  FSETP.GEU.AND P0, PT, |R5|.reuse, 1.469367938527859385e-39, PT ;  /* 0x001000000500780b */ /* 0x040fe20003f0e200 */
[----:B------:R-:W-:Y:S01]  /*0f80*/  IMAD.MOV.U32 R16, RZ, RZ, 0x1 ;  /* 0x00000001ff107424 */ /* 0x000fe200078e00ff */
[----:B------:R-:W-:Y:S01]  /*0f90*/  LOP3.LUT R2, R5, 0x800fffff, RZ, 0xc0, !PT ;  /* 0x800fffff05027812 */ /* 0x000fe200078ec0ff */
[----:B------:R-:W-:Y:S01]  /*0fa0*/  BSSY.RECONVERGENT B1, `(.L_x_12) ;  /* 0x0000055000017945 */ /* 0x000fe20003800200 */
[C---:B------:R-:W-:Y:S02]  /*0fb0*/  FSETP.GEU.AND P2, PT, |R7|.reuse, 1.469367938527859385e-39, PT ;  /* 0x001000000700780b */ /* 0x040fe40003f4e200 */
[----:B------:R-:W-:Y:S02]  /*0fc0*/  LOP3.LUT R3, R2, 0x3ff00000, RZ, 0xfc, !PT ;  /* 0x3ff0000002037812 */ /* 0x000fe400078efcff */
[----:B------:R-:W-:Y:S02]  /*0fd0*/  MOV R2, R4 ;  /* 0x0000000400027202 */ /* 0x000fe40000000f00 */
[----:B------:R-:W-:-:S02]  /*0fe0*/  LOP3.LUT R12, R7, 0x7ff00000, RZ, 0xc0, !PT ;  /* 0x7ff00000070c7812 */ /* 0x000fc400078ec0ff */
[----:B------:R-:W-:Y:S01]  /*0ff0*/  LOP3.LUT R15, R5, 0x7ff00000, RZ, 0xc0, !PT ;  /* 0x7ff00000050f7812 */ /* 0x000fe200078ec0ff */
[----:B------:R-:W-:-:S03]  /*1000*/  @!P0 DMUL R2, R4, 8.98846567431157953865e+307 ;  /* 0x7fe0000004028828 */ /* 0x000fc60000000000 */
[C---:B------:R-:W-:Y:S01]  /*1010*/  ISETP.GE.U32.AND P1, PT, R12.reuse, R15, PT ;  /* 0x0000000f0c00720c */ /* 0x040fe20003f26070 */
[----:B------:R-:W-:Y:S01]  /*1020*/  @!P2 IMAD.MOV.U32 R18, RZ, RZ, RZ ;  /* 0x000000ffff12a224 */ /* 0x000fe200078e00ff */
[----:B------:R-:W-:Y:S01]  /*1030*/  @!P2 LOP3.LUT R13, R5, 0x7ff00000, RZ, 0xc0, !PT ;  /* 0x7ff00000050da812 */ /* 0x000fe200078ec0ff */
[----:B------:R-:W0:Y:S03]  /*1040*/  MUFU.RCP64H R17, R3 ;  /* 0x0000000300117308 */ /* 0x000e260000001800 */
[----:B------:R-:W-:Y:S01]  /*1050*/  @!P2 ISETP.GE.U32.AND P3, PT, R12, R13, PT ;  /* 0x0000000d0c00a20c */ /* 0x000fe20003f66070 */
[----:B------:R-:W-:-:S05]  /*1060*/  IMAD.MOV.U32 R13, RZ, RZ, 0x1ca00000 ;  /* 0x1ca00000ff0d7424 */ /* 0x000fca00078e00ff */
[----:B------:R-:W-:-:S04]  /*1070*/  @!P2 SEL R19, R13, 0x63400000, !P3 ;  /* 0x634000000d13a807 */ /* 0x000fc80005800000 */
[----:B------:R-:W-:Y:S01]  /*1080*/  @!P2 LOP3.LUT R19, R19, 0x80000000, R7, 0xf8, !PT ;  /* 0x800000001313a812 */ /* 0x000fe200078ef807 */
[----:B0-----:R-:W-:-:S03]  /*1090*/  DFMA R10, R16, -R2, 1 ;  /* 0x3ff00000100a742b */ /* 0x001fc60000000802 */
[----:B------:R-:W-:-:S05]  /*10a0*/  @!P2 LOP3.LUT R19, R19, 0x100000, RZ, 0xfc, !PT ;  /* 0x001000001313a812 */ /* 0x000fca00078efcff */
[----:B------:R-:W-:-:S08]  /*10b0*/  DFMA R10, R10, R10, R10 ;  /* 0x0000000a0a0a722b */ /* 0x000fd0000000000a */
[----:B------:R-:W-:Y:S01]  /*10c0*/  DFMA R16, R16, R10, R16 ;  /* 0x0000000a1010722b */ /* 0x000fe20000000010 */
[----:B------:R-:W-:Y:S01]  /*10d0*/  SEL R11, R13, 0x63400000, !P1 ;  /* 0x634000000d0b7807 */ /* 0x000fe20004800000 */
[----:B------:R-:W-:-:S03]  /*10e0*/  IMAD.MOV.U32 R10, RZ, RZ, R6 ;  /* 0x000000ffff0a7224 */ /* 0x000fc600078e0006 */
[----:B------:R-:W-:-:S03]  /*10f0*/  LOP3.LUT R11, R11, 0x800fffff, R7, 0xf8, !PT ;  /* 0x800fffff0b0b7812 */ /* 0x000fc600078ef807 */
[----:B------:R-:W-:-:S03]  /*1100*/  DFMA R20, R16, -R2, 1 ;  /* 0x3ff000001014742b */ /* 0x000fc60000000802 */
[----:B------:R-:W-:-:S05]  /*1110*/  @!P2 DFMA R10, R10, 2, -R18 ;  /* 0x400000000a0aa82b */ /* 0x000fca0000000812 */
[----:B------:R-:W-:Y:S01]  /*1120*/  DFMA R16, R16, R20, R16 ;  /* 0x000000141010722b */ /* 0x000fe20000000010 */
[----:B------:R-:W-:Y:S01]  /*1130*/  MOV R21, R12 ;  /* 0x0000000c00157202 */ /* 0x000fe20000000f00 */
[----:B------:R-:W-:Y:S01]  /*1140*/  IMAD.MOV.U32 R20, RZ, RZ, R15 ;  /* 0x000000ffff147224 */ /* 0x000fe200078e000f */
[----:B------:R-:W-:Y:S02]  /*1150*/  @!P0 LOP3.LUT R20, R3, 0x7ff00000, RZ, 0xc0, !PT ;  /* 0x7ff0000003148812 */ /* 0x000fe400078ec0ff */
[----:B------:R-:W-:-:S03]  /*1160*/  @!P2 LOP3.LUT R21, R11, 0x7ff00000, RZ, 0xc0, !PT ;  /* 0x7ff000000b15a812 */ /* 0x000fc600078ec0ff */
[----:B------:R-:W-:Y:S01]  /*1170*/  DMUL R18, R16, R10 ;  /* 0x0000000a10127228 */ /* 0x000fe20000000000 */
[----:B------:R-:W-:Y:S02]  /*1180*/  VIADD R23, R20, 0xffffffff ;  /* 0xffffffff14177836 */ /* 0x000fe40000000000 */
[----:B------:R-:W-:-:S05]  /*1190*/  VIADD R22, R21, 0xffffffff ;  /* 0xffffffff15167836 */ /* 0x000fca0000000000 */
[----:B------:R-:W-:Y:S01]  /*11a0*/  ISETP.GT.U32.AND P0, PT, R22, 0x7feffffe, PT ;  /* 0x7feffffe1600780c */ /* 0x000fe20003f04070 */
[----:B------:R-:W-:-:S03]  /*11b0*/  DFMA R14, R18, -R2, R10 ;  /* 0x80000002120e722b */ /* 0x000fc6000000000a */
[----:B------:R-:W-:-:S05]  /*11c0*/  ISETP.GT.U32.OR P0, PT, R23, 0x7feffffe, P0 ;  /* 0x7feffffe1700780c */ /* 0x000fca0000704470 */
[----:B------:R-:W-:-:S08]  /*11d0*/  DFMA R14, R16, R14, R18 ;  /* 0x0000000e100e722b */ /* 0x000fd00000000012 */
[----:B------:R-:W-:Y:S05]  /*11e0*/  @P0 BRA `(.L_x_13) ;  /* 0x00000000006c0947 */ /* 0x000fea0003800000 */
[----:B------:R-:W-:-:S04]  /*11f0*/  LOP3.LUT R7, R5, 0x7ff00000, RZ, 0xc0, !PT ;  /* 0x7ff0000005077812 */ /* 0x000fc800078ec0ff */
[CC--:B------:R-:W-:Y:S02]  /*1200*/  VIADDMNMX R6, R12.reuse, -R7.reuse, 0xb9600000, !PT ;  /* 0xb96000000c067446 */ /* 0x0c0fe40007800907 */
[----:B------:R-:W-:Y:S02]  /*1210*/  ISETP.GE.U32.AND P0, PT, R12, R7, PT ;  /* 0x000000070c00720c */ /* 0x000fe40003f06070 */
[----:B------:R-:W-:Y:S02]  /*1220*/  VIMNMX R6, PT, PT, R6, 0x46a00000, PT ;  /* 0x46a0000006067848 */ /* 0x000fe40003fe0100 */
[----:B------:R-:W-:-:S04]  /*1230*/  SEL R13, R13, 0x63400000, !P0 ;  /* 0x634000000d0d7807 */ /* 0x000fc80004000000 */
[----:B------:R-:W-:Y:S01]  /*1240*/  IADD3 R16, PT, PT, -R13, R6, RZ ;  /* 0x000000060d107210 */ /* 0x000fe20007ffe1ff */
[----:B------:R-:W-:-:S04]  /*1250*/  IMAD.MOV.U32 R6, RZ, RZ, RZ ;  /* 0x000000ffff067224 */ /* 0x000fc800078e00ff */
[----:B------:R-:W-:-:S06]  /*1260*/  VIADD R7, R16, 0x7fe00000 ;  /* 0x7fe0000010077836 */ /* 0x000fcc0000000000 */
[----:B------:R-:W-:-:S10]  /*1270*/  DMUL R12, R14, R6 ;  /* 0x000000060e0c7228 */ /* 0x000fd40000000000 */
[----:B------:R-:W-:-:S13]  /*1280*/  FSETP.GTU.AND P0, PT, |R13|, 1.469367938527859385e-39, PT ;  /* 0x001000000d00780b */ /* 0x000fda0003f0c200 */
[----:B------:R-:W-:Y:S05]  /*1290*/  @P0 BRA `(.L_x_14) ;  /* 0x0000000000940947 */ /* 0x000fea0003800000 */
[----:B------:R-:W-:Y:S01]  /*12a0*/  DFMA R2, R14, -R2, R10 ;  /* 0x800000020e02722b */ /* 0x000fe2000000000a */
[----:B------:R-:W-:-:S09]  /*12b0*/  IMAD.MOV.U32 R6, RZ, RZ, RZ ;  /* 0x000000ffff067224 */ /* 0x000fd200078e00ff */
[C---:B------:R-:W-:Y:S02]  /*12c0*/  FSETP.NEU.AND P0, PT, R3.reuse, RZ, PT ;  /* 0x000000ff0300720b */ /* 0x040fe40003f0d000 */
[----:B------:R-:W-:-:S04]  /*12d0*/  LOP3.LUT R5, R3, 0x80000000, R5, 0x48, !PT ;  /* 0x8000000003057812 */ /* 0x000fc800078e4805 */
[----:B------:R-:W-:-:S07]  /*12e0*/  LOP3.LUT R7, R5, R7, RZ, 0xfc, !PT ;  /* 0x0000000705077212 */ /* 0x000fce00078efcff */
[----:B------:R-:W-:Y:S05]  /*12f0*/  @!P0 BRA `(.L_x_14) ;  /* 0x00000000007c8947 */ /* 0x000fea0003800000 */
[----:B------:R-:W-:Y:S01]  /*1300*/  IADD3 R3, PT, PT, -R16, RZ, RZ ;  /* 0x000000ff10037210 */ /* 0x000fe20007ffe1ff */
[----:B------:R-:W-:Y:S01]  /*1310*/  IMAD.MOV.U32 R2, RZ, RZ, RZ ;  /* 0x000000ffff027224 */ /* 0x000fe200078e00ff */
[----:B------:R-:W-:-:S05]  /*1320*/  DMUL.RP R6, R14, R6 ;  /* 0x000000060e067228 */ /* 0x000fca0000008000 */
[----:B------:R-:W-:-:S05]  /*1330*/  DFMA R2, R12, -R2, R14 ;  /* 0x800000020c02722b */ /* 0x000fca000000000e */
[----:B------:R-:W-:Y:S02]  /*1340*/  LOP3.LUT R5, R7, R5, RZ, 0x3c, !PT ;  /* 0x0000000507057212 */ /* 0x000fe400078e3cff */
[----:B------:R-:W-:-:S04]  /*1350*/  IADD3 R2, PT, PT, -R16, -0x43300000, RZ ;  /* 0xbcd0000010027810 */ /* 0x000fc80007ffe1ff */
[----:B------:R-:W-:-:S04]  /*1360*/  FSETP.NEU.AND P0, PT, |R3|, R2, PT ;  /* 0x000000020300720b */ /* 0x000fc80003f0d200 */
[----:B------:R-:W-:Y:S02]  /*1370*/  FSEL R12, R6, R12, !P0 ;  /* 0x0000000c060c7208 */ /* 0x000fe40004000000 */
[----:B------:R-:W-:Y:S01]  /*1380*/  FSEL R13, R5, R13, !P0 ;  /* 0x0000000d050d7208 */ /* 0x000fe20004000000 */
[----:B------:R-:W-:Y:S06]  /*1390*/  BRA `(.L_x_14) ;  /* 0x0000000000547947 */ /* 0x000fec0003800000 */
.L_x_13:
[----:B------:R-:W-:-:S14]  /*13a0*/  DSETP.NAN.AND P0, PT, R6, R6, PT ;  /* 0x000000060600722a */ /* 0x000fdc0003f08000 */
[----:B------:R-:W-:Y:S05]  /*13b0*/  @P0 BRA `(.L_x_15) ;  /* 0x0000000000440947 */ /* 0x000fea0003800000 */
[----:B------:R-:W-:-:S14]  /*13c0*/  DSETP.NAN.AND P0, PT, R4, R4, PT ;  /* 0x000000040400722a */ /* 0x000fdc0003f08000 */
[----:B------:R-:W-:Y:S05]  /*13d0*/  @P0 BRA `(.L_x_16) ;  /* 0x0000000000300947 */ /* 0x000fea0003800000 */
[----:B------:R-:W-:Y:S01]  /*13e0*/  ISETP.NE.AND P0, PT, R21, R20, PT ;  /* 0x000000141500720c */ /* 0x000fe20003f05270 */
[----:B------:R-:W-:Y:S02]  /*13f0*/  IMAD.MOV.U32 R12, RZ, RZ, 0x0 ;  /* 0x00000000ff0c7424 */ /* 0x000fe400078e00ff */
[----:B------:R-:W-:-:S10]  /*1400*/  IMAD.MOV.U32 R13, RZ, RZ, -0x80000 ;  /* 0xfff80000ff0d7424 */ /* 0x000fd400078e00ff */
[----:B------:R-:W-:Y:S05]  /*1410*/  @!P0 BRA `(.L_x_14) ;  /* 0x0000000000348947 */ /* 0x000fea0003800000 */
[----:B------:R-:W-:Y:S02]  /*1420*/  ISETP.NE.AND P0, PT, R21, 0x7ff00000, PT ;  /* 0x7ff000001500780c */ /* 0x000fe40003f05270 */
[----:B------:R-:W-:Y:S02]  /*1430*/  LOP3.LUT R13, R7, 0x80000000, R5, 0x48, !PT ;  /* 0x80000000070d7812 */ /* 0x000fe400078e4805 */
[----:B------:R-:W-:-:S13]  /*1440*/  ISETP.EQ.OR P0, PT, R20, RZ, !P0 ;  /* 0x000000ff1400720c */ /* 0x000fda0004702670 */
[----:B------:R-:W-:Y:S02]  /*1450*/  @P0 LOP3.LUT R2, R13, 0x7ff00000, RZ, 0xfc, !PT ;  /* 0x7ff000000d020812 */ /* 0x000fe400078efcff */
[----:B------:R-:W-:Y:S01]  /*1460*/  @!P0 MOV R12, RZ ;  /* 0x000000ff000c8202 */ /* 0x000fe20000000f00 */
[----:B------:R-:W-:Y:S02]  /*1470*/  @P0 IMAD.MOV.U32 R12, RZ, RZ, RZ ;  /* 0x000000ffff0c0224 */ /* 0x000fe400078e00ff */
[----:B------:R-:W-:Y:S01]  /*1480*/  @P0 IMAD.MOV.U32 R13, RZ, RZ, R2 ;  /* 0x000000ffff0d0224 */ /* 0x000fe200078e0002 */
[----:B------:R-:W-:Y:S06]  /*1490*/  BRA `(.L_x_14) ;  /* 0x0000000000147947 */ /* 0x000fec0003800000 */
.L_x_16:
[----:B------:R-:W-:Y:S01]  /*14a0*/  LOP3.LUT R13, R5, 0x80000, RZ, 0xfc, !PT ;  /* 0x00080000050d7812 */ /* 0x000fe200078efcff */
[----:B------:R-:W-:Y:S01]  /*14b0*/  IMAD.MOV.U32 R12, RZ, RZ, R4 ;  /* 0x000000ffff0c7224 */ /* 0x000fe200078e0004 */
[----:B------:R-:W-:Y:S06]  /*14c0*/  BRA `(.L_x_14) ;  /* 0x0000000000087947 */ /* 0x000fec0003800000 */
.L_x_15:
[----:B------:R-:W-:Y:S02]  /*14d0*/  LOP3.LUT R13, R7, 0x80000, RZ, 0xfc, !PT ;  /* 0x00080000070d7812 */ /* 0x000fe400078efcff */
[----:B------:R-:W-:-:S07]  /*14e0*/  MOV R12, R6 ;  /* 0x00000006000c7202 */ /* 0x000fce0000000f00 */
.L_x_14:
[----:B------:R-:W-:Y:S05]  /*14f0*/  BSYNC.RECONVERGENT B1 ;  /* 0x0000000000017941 */ /* 0x000fea0003800200 */
.L_x_12:
[----:B------:R-:W-:Y:S02]  /*1500*/  IMAD.MOV.U32 R2, RZ, RZ, R0 ;  /* 0x000000ffff027224 */ /* 0x000fe400078e0000 */
[----:B------:R-:W-:-:S04]  /*1510*/  IMAD.MOV.U32 R3, RZ, RZ, 0x0 ;  /* 0x00000000ff037424 */ /* 0x000fc800078e00ff */
[----:B------:R-:W-:Y:S05]  /*1520*/  RET.REL.NODEC R2 `(_Z12jacobiKernelPiS_PdS0_S0_S0_iii) ;  /* 0xffffffe802b47950 */ /* 0x000fea0003c3ffff */
.L_x_17:
        /* <DEDUP_REMOVED lines=13> */
.L_x_18:


//--------------------- .nv.shared.reserved.0     --------------------------
	.section	.nv.shared.reserved.0,"aw",@nobits
	.weak		__nv_reservedSMEM_offset_0_alias
	.size		__nv_reservedSMEM_offset_0_alias, 0, 64
	.other		__nv_reservedSMEM_offset_0_alias,@"STO_CUDA_RESERVED_SHARED STV_DEFAULT"
__nv_reservedSMEM_offset_0_alias:
	.zero		0
	.zero		64


//--------------------- .nv.constant0._Z10diffKernelPdS_S_ii --------------------------
	.section	.nv.constant0._Z10diffKernelPdS_S_ii,"a",@progbits
	.sectionflags	@""
	.align	4
.nv.constant0._Z10diffKernelPdS_S_ii:
	.zero		928


//--------------------- .nv.constant0._Z12jacobiKernelPiS_PdS0_S0_S0_iii --------------------------
	.section	.nv.constant0._Z12jacobiKernelPiS_PdS0_S0_S0_iii,"a",@progbits
	.sectionflags	@""
	.align	4
.nv.constant0._Z12jacobiKernelPiS_PdS0_S0_S0_iii:
	.zero		956


//--------------------- SYMBOLS --------------------------

	.type		.nv.reservedSmem.offset0,@object
	.size		.nv.reservedSmem.offset0,0x4
